	.target	sm_100a

	.elftype	@"ET_EXEC"


//--------------------- .note.nv.tkinfo           --------------------------
	.section	.note.nv.tkinfo,"",@"SHT_NOTE"
	.sectionflags	@"SHF_NOTE_NV_TKINFO"
	.tkinfo
        /*0018*/ 	.word	0x00000002
        /*0030*/ 	.string	""
        /*0030*/ 	.string	"ptxas"
        /*0030*/ 	.string	"Cuda compilation tools, release 13.0, V13.0.88"
        /*0030*/ 	.string	"Build cuda_13.0.r13.0/compiler.36424714_0"
        /*0030*/ 	.string	"-arch sm_100a -m 64 "



//--------------------- .note.nv.cuinfo           --------------------------
	.section	.note.nv.cuinfo,"",@"SHT_NOTE"
	.sectionflags	@"SHF_NOTE_NV_CUINFO"
        /*0018*/ 	.short	0x0002
        /*001a*/ 	.short	0x0064
        /*001c*/ 	.short	0x0082
	.zero		2


//--------------------- .nv.info                  --------------------------
	.section	.nv.info,"",@"SHT_CUDA_INFO"
	.align	4


	//----- nvinfo : EIATTR_REGCOUNT
	.align		4
        /*0000*/ 	.byte	0x04, 0x2f
        /*0002*/ 	.short	(.L_29 - .L_28)
	.align		4
.L_28:
        /*0004*/ 	.word	index@(_ZN2at6native16roll_cuda_kernelIhEEvPKT_PS2_llllll)
        /*0008*/ 	.word	0x00000012


	//----- nvinfo : EIATTR_FRAME_SIZE
	.align		4
.L_29:
        /*000c*/ 	.byte	0x04, 0x11
        /*000e*/ 	.short	(.L_31 - .L_30)
	.align		4
.L_30:
        /*0010*/ 	.word	index@($__internal_25_$__cuda_sm20_rem_s64)
        /*0014*/ 	.word	0x00000000


	//----- nvinfo : EIATTR_FRAME_SIZE
	.align		4
.L_31:
        /*0018*/ 	.byte	0x04, 0x11
        /*001a*/ 	.short	(.L_33 - .L_32)
	.align		4
.L_32:
        /*001c*/ 	.word	index@($__internal_24_$__cuda_sm20_div_s64)
        /*0020*/ 	.word	0x00000000


	//----- nvinfo : EIATTR_FRAME_SIZE
	.align		4
.L_33:
        /*0024*/ 	.byte	0x04, 0x11
        /*0026*/ 	.short	(.L_35 - .L_34)
	.align		4
.L_34:
        /*0028*/ 	.word	index@(_ZN2at6native16roll_cuda_kernelIhEEvPKT_PS2_llllll)
        /*002c*/ 	.word	0x00000000


	//----- nvinfo : EIATTR_REGCOUNT
	.align		4
.L_35:
        /*0030*/ 	.byte	0x04, 0x2f
        /*0032*/ 	.short	(.L_37 - .L_36)
	.align		4
.L_36:
        /*0034*/ 	.word	index@(_ZN2at6native16roll_cuda_kernelIaEEvPKT_PS2_llllll)
        /*0038*/ 	.word	0x00000012


	//----- nvinfo : EIATTR_FRAME_SIZE
	.align		4
.L_37:
        /*003c*/ 	.byte	0x04, 0x11
        /*003e*/ 	.short	(.L_39 - .L_38)
	.align		4
.L_38:
        /*0040*/ 	.word	index@($__internal_23_$__cuda_sm20_rem_s64)
        /*0044*/ 	.word	0x00000000


	//----- nvinfo : EIATTR_FRAME_SIZE
	.align		4
.L_39:
        /*0048*/ 	.byte	0x04, 0x11
        /*004a*/ 	.short	(.L_41 - .L_40)
	.align		4
.L_40:
        /*004c*/ 	.word	index@($__internal_22_$__cuda_sm20_div_s64)
        /*0050*/ 	.word	0x00000000


	//----- nvinfo : EIATTR_FRAME_SIZE
	.align		4
.L_41:
        /*0054*/ 	.byte	0x04, 0x11
        /*0056*/ 	.short	(.L_43 - .L_42)
	.align		4
.L_42:
        /*0058*/ 	.word	index@(_ZN2at6native16roll_cuda_kernelIaEEvPKT_PS2_llllll)
        /*005c*/ 	.word	0x00000000


	//----- nvinfo : EIATTR_REGCOUNT
	.align		4
.L_43:
        /*0060*/ 	.byte	0x04, 0x2f
        /*0062*/ 	.short	(.L_45 - .L_44)
	.align		4
.L_44:
        /*0064*/ 	.word	index@(_ZN2at6native16roll_cuda_kernelIiEEvPKT_PS2_llllll)
        /*0068*/ 	.word	0x00000012


	//----- nvinfo : EIATTR_FRAME_SIZE
	.align		4
.L_45:
        /*006c*/ 	.byte	0x04, 0x11
        /*006e*/ 	.short	(.L_47 - .L_46)
	.align		4
.L_46:
        /*0070*/ 	.word	index@($__internal_21_$__cuda_sm20_rem_s64)
        /*0074*/ 	.word	0x00000000


	//----- nvinfo : EIATTR_FRAME_SIZE
	.align		4
.L_47:
        /*0078*/ 	.byte	0x04, 0x11
        /*007a*/ 	.short	(.L_49 - .L_48)
	.align		4
.L_48:
        /*007c*/ 	.word	index@($__internal_20_$__cuda_sm20_div_s64)
        /*0080*/ 	.word	0x00000000


	//----- nvinfo : EIATTR_FRAME_SIZE
	.align		4
.L_49:
        /*0084*/ 	.byte	0x04, 0x11
        /*0086*/ 	.short	(.L_51 - .L_50)
	.align		4
.L_50:
        /*0088*/ 	.word	index@(_ZN2at6native16roll_cuda_kernelIiEEvPKT_PS2_llllll)
        /*008c*/ 	.word	0x00000000


	//----- nvinfo : EIATTR_REGCOUNT
	.align		4
.L_51:
        /*0090*/ 	.byte	0x04, 0x2f
        /*0092*/ 	.short	(.L_53 - .L_52)
	.align		4
.L_52:
        /*0094*/ 	.word	index@(_ZN2at6native16roll_cuda_kernelIlEEvPKT_PS2_llllll)
        /*0098*/ 	.word	0x00000012


	//----- nvinfo : EIATTR_FRAME_SIZE
	.align		4
.L_53:
        /*009c*/ 	.byte	0x04, 0x11
        /*009e*/ 	.short	(.L_55 - .L_54)
	.align		4
.L_54:
        /*00a0*/ 	.word	index@($__internal_19_$__cuda_sm20_rem_s64)
        /*00a4*/ 	.word	0x00000000


	//----- nvinfo : EIATTR_FRAME_SIZE
	.align		4
.L_55:
        /*00a8*/ 	.byte	0x04, 0x11
        /*00aa*/ 	.short	(.L_57 - .L_56)
	.align		4
.L_56:
        /*00ac*/ 	.word	index@($__internal_18_$__cuda_sm20_div_s64)
        /*00b0*/ 	.word	0x00000000


	//----- nvinfo : EIATTR_FRAME_SIZE
	.align		4
.L_57:
        /*00b4*/ 	.byte	0x04, 0x11
        /*00b6*/ 	.short	(.L_59 - .L_58)
	.align		4
.L_58:
        /*00b8*/ 	.word	index@(_ZN2at6native16roll_cuda_kernelIlEEvPKT_PS2_llllll)
        /*00bc*/ 	.word	0x00000000


	//----- nvinfo : EIATTR_REGCOUNT
	.align		4
.L_59:
        /*00c0*/ 	.byte	0x04, 0x2f
        /*00c2*/ 	.short	(.L_61 - .L_60)
	.align		4
.L_60:
        /*00c4*/ 	.word	index@(_ZN2at6native16roll_cuda_kernelIsEEvPKT_PS2_llllll)
        /*00c8*/ 	.word	0x00000012


	//----- nvinfo : EIATTR_FRAME_SIZE
	.align		4
.L_61:
        /*00cc*/ 	.byte	0x04, 0x11
        /*00ce*/ 	.short	(.L_63 - .L_62)
	.align		4
.L_62:
        /*00d0*/ 	.word	index@($__internal_17_$__cuda_sm20_rem_s64)
        /*00d4*/ 	.word	0x00000000


	//----- nvinfo : EIATTR_FRAME_SIZE
	.align		4
.L_63:
        /*00d8*/ 	.byte	0x04, 0x11
        /*00da*/ 	.short	(.L_65 - .L_64)
	.align		4
.L_64:
        /*00dc*/ 	.word	index@($__internal_16_$__cuda_sm20_div_s64)
        /*00e0*/ 	.word	0x00000000


	//----- nvinfo : EIATTR_FRAME_SIZE
	.align		4
.L_65:
        /*00e4*/ 	.byte	0x04, 0x11
        /*00e6*/ 	.short	(.L_67 - .L_66)
	.align		4
.L_66:
        /*00e8*/ 	.word	index@(_ZN2at6native16roll_cuda_kernelIsEEvPKT_PS2_llllll)
        /*00ec*/ 	.word	0x00000000


	//----- nvinfo : EIATTR_REGCOUNT
	.align		4
.L_67:
        /*00f0*/ 	.byte	0x04, 0x2f
        /*00f2*/ 	.short	(.L_69 - .L_68)
	.align		4
.L_68:
        /*00f4*/ 	.word	index@(_ZN2at6native16roll_cuda_kernelIdEEvPKT_PS2_llllll)
        /*00f8*/ 	.word	0x00000012


	//----- nvinfo : EIATTR_FRAME_SIZE
	.align		4
.L_69:
        /*00fc*/ 	.byte	0x04, 0x11
        /*00fe*/ 	.short	(.L_71 - .L_70)
	.align		4
.L_70:
        /*0100*/ 	.word	index@($__internal_15_$__cuda_sm20_rem_s64)
        /*0104*/ 	.word	0x00000000


	//----- nvinfo : EIATTR_FRAME_SIZE
	.align		4
.L_71:
        /*0108*/ 	.byte	0x04, 0x11
        /*010a*/ 	.short	(.L_73 - .L_72)
	.align		4
.L_72:
        /*010c*/ 	.word	index@($__internal_14_$__cuda_sm20_div_s64)
        /*0110*/ 	.word	0x00000000


	//----- nvinfo : EIATTR_FRAME_SIZE
	.align		4
.L_73:
        /*0114*/ 	.byte	0x04, 0x11
        /*0116*/ 	.short	(.L_75 - .L_74)
	.align		4
.L_74:
        /*0118*/ 	.word	index@(_ZN2at6native16roll_cuda_kernelIdEEvPKT_PS2_llllll)
        /*011c*/ 	.word	0x00000000


	//----- nvinfo : EIATTR_REGCOUNT
	.align		4
.L_75:
        /*0120*/ 	.byte	0x04, 0x2f
        /*0122*/ 	.short	(.L_77 - .L_76)
	.align		4
.L_76:
        /*0124*/ 	.word	index@(_ZN2at6native16roll_cuda_kernelIfEEvPKT_PS2_llllll)
        /*0128*/ 	.word	0x00000012


	//----- nvinfo : EIATTR_FRAME_SIZE
	.align		4
.L_77:
        /*012c*/ 	.byte	0x04, 0x11
        /*012e*/ 	.short	(.L_79 - .L_78)
	.align		4
.L_78:
        /*0130*/ 	.word	index@($__internal_13_$__cuda_sm20_rem_s64)
        /*0134*/ 	.word	0x00000000


	//----- nvinfo : EIATTR_FRAME_SIZE
	.align		4
.L_79:
        /*0138*/ 	.byte	0x04, 0x11
        /*013a*/ 	.short	(.L_81 - .L_80)
	.align		4
.L_80:
        /*013c*/ 	.word	index@($__internal_12_$__cuda_sm20_div_s64)
        /*0140*/ 	.word	0x00000000


	//----- nvinfo : EIATTR_FRAME_SIZE
	.align		4
.L_81:
        /*0144*/ 	.byte	0x04, 0x11
        /*0146*/ 	.short	(.L_83 - .L_82)
	.align		4
.L_82:
        /*0148*/ 	.word	index@(_ZN2at6native16roll_cuda_kernelIfEEvPKT_PS2_llllll)
        /*014c*/ 	.word	0x00000000


	//----- nvinfo : EIATTR_REGCOUNT
	.align		4
.L_83:
        /*0150*/ 	.byte	0x04, 0x2f
        /*0152*/ 	.short	(.L_85 - .L_84)
	.align		4
.L_84:
        /*0154*/ 	.word	index@(_ZN2at6native16roll_cuda_kernelIN3c107complexIdEEEEvPKT_PS5_llllll)
        /*0158*/ 	.word	0x00000012


	//----- nvinfo : EIATTR_FRAME_SIZE
	.align		4
.L_85:
        /*015c*/ 	.byte	0x04, 0x11
        /*015e*/ 	.short	(.L_87 - .L_86)
	.align		4
.L_86:
        /*0160*/ 	.word	index@($__internal_11_$__cuda_sm20_rem_s64)
        /*0164*/ 	.word	0x00000000


	//----- nvinfo : EIATTR_FRAME_SIZE
	.align		4
.L_87:
        /*0168*/ 	.byte	0x04, 0x11
        /*016a*/ 	.short	(.L_89 - .L_88)
	.align		4
.L_88:
        /*016c*/ 	.word	index@($__internal_10_$__cuda_sm20_div_s64)
        /*0170*/ 	.word	0x00000000


	//----- nvinfo : EIATTR_FRAME_SIZE
	.align		4
.L_89:
        /*0174*/ 	.byte	0x04, 0x11
        /*0176*/ 	.short	(.L_91 - .L_90)
	.align		4
.L_90:
        /*0178*/ 	.word	index@(_ZN2at6native16roll_cuda_kernelIN3c107complexIdEEEEvPKT_PS5_llllll)
        /*017c*/ 	.word	0x00000000


	//----- nvinfo : EIATTR_REGCOUNT
	.align		4
.L_91:
        /*0180*/ 	.byte	0x04, 0x2f
        /*0182*/ 	.short	(.L_93 - .L_92)
	.align		4
.L_92:
        /*0184*/ 	.word	index@(_ZN2at6native16roll_cuda_kernelIN3c107complexIfEEEEvPKT_PS5_llllll)
        /*0188*/ 	.word	0x00000012


	//----- nvinfo : EIATTR_FRAME_SIZE
	.align		4
.L_93:
        /*018c*/ 	.byte	0x04, 0x11
        /*018e*/ 	.short	(.L_95 - .L_94)
	.align		4
.L_94:
        /*0190*/ 	.word	index@($__internal_9_$__cuda_sm20_rem_s64)
        /*0194*/ 	.word	0x00000000


	//----- nvinfo : EIATTR_FRAME_SIZE
	.align		4
.L_95:
        /*0198*/ 	.byte	0x04, 0x11
        /*019a*/ 	.short	(.L_97 - .L_96)
	.align		4
.L_96:
        /*019c*/ 	.word	index@($__internal_8_$__cuda_sm20_div_s64)
        /*01a0*/ 	.word	0x00000000


	//----- nvinfo : EIATTR_FRAME_SIZE
	.align		4
.L_97:
        /*01a4*/ 	.byte	0x04, 0x11
        /*01a6*/ 	.short	(.L_99 - .L_98)
	.align		4
.L_98:
        /*01a8*/ 	.word	index@(_ZN2at6native16roll_cuda_kernelIN3c107complexIfEEEEvPKT_PS5_llllll)
        /*01ac*/ 	.word	0x00000000


	//----- nvinfo : EIATTR_REGCOUNT
	.align		4
.L_99:
        /*01b0*/ 	.byte	0x04, 0x2f
        /*01b2*/ 	.short	(.L_101 - .L_100)
	.align		4
.L_100:
        /*01b4*/ 	.word	index@(_ZN2at6native16roll_cuda_kernelIN3c104HalfEEEvPKT_PS4_llllll)
        /*01b8*/ 	.word	0x00000012


	//----- nvinfo : EIATTR_FRAME_SIZE
	.align		4
.L_101:
        /*01bc*/ 	.byte	0x04, 0x11
        /*01be*/ 	.short	(.L_103 - .L_102)
	.align		4
.L_102:
        /*01c0*/ 	.word	index@($__internal_7_$__cuda_sm20_rem_s64)
        /*01c4*/ 	.word	0x00000000


	//----- nvinfo : EIATTR_FRAME_SIZE
	.align		4
.L_103:
        /*01c8*/ 	.byte	0x04, 0x11
        /*01ca*/ 	.short	(.L_105 - .L_104)
	.align		4
.L_104:
        /*01cc*/ 	.word	index@($__internal_6_$__cuda_sm20_div_s64)
        /*01d0*/ 	.word	0x00000000


	//----- nvinfo : EIATTR_FRAME_SIZE
	.align		4
.L_105:
        /*01d4*/ 	.byte	0x04, 0x11
        /*01d6*/ 	.short	(.L_107 - .L_106)
	.align		4
.L_106:
        /*01d8*/ 	.word	index@(_ZN2at6native16roll_cuda_kernelIN3c104HalfEEEvPKT_PS4_llllll)
        /*01dc*/ 	.word	0x00000000


	//----- nvinfo : EIATTR_REGCOUNT
	.align		4
.L_107:
        /*01e0*/ 	.byte	0x04, 0x2f
        /*01e2*/ 	.short	(.L_109 - .L_108)
	.align		4
.L_108:
        /*01e4*/ 	.word	index@(_ZN2at6native16roll_cuda_kernelIbEEvPKT_PS2_llllll)
        /*01e8*/ 	.word	0x00000012


	//----- nvinfo : EIATTR_FRAME_SIZE
	.align		4
.L_109:
        /*01ec*/ 	.byte	0x04, 0x11
        /*01ee*/ 	.short	(.L_111 - .L_110)
	.align		4
.L_110:
        /*01f0*/ 	.word	index@($__internal_5_$__cuda_sm20_rem_s64)
        /*01f4*/ 	.word	0x00000000


	//----- nvinfo : EIATTR_FRAME_SIZE
	.align		4
.L_111:
        /*01f8*/ 	.byte	0x04, 0x11
        /*01fa*/ 	.short	(.L_113 - .L_112)
	.align		4
.L_112:
        /*01fc*/ 	.word	index@($__internal_4_$__cuda_sm20_div_s64)
        /*0200*/ 	.word	0x00000000


	//----- nvinfo : EIATTR_FRAME_SIZE
	.align		4
.L_113:
        /*0204*/ 	.byte	0x04, 0x11
        /*0206*/ 	.short	(.L_115 - .L_114)
	.align		4
.L_114:
        /*0208*/ 	.word	index@(_ZN2at6native16roll_cuda_kernelIbEEvPKT_PS2_llllll)
        /*020c*/ 	.word	0x00000000


	//----- nvinfo : EIATTR_REGCOUNT
	.align		4
.L_115:
        /*0210*/ 	.byte	0x04, 0x2f
        /*0212*/ 	.short	(.L_117 - .L_116)
	.align		4
.L_116:
        /*0214*/ 	.word	index@(_ZN2at6native16roll_cuda_kernelIN3c108BFloat16EEEvPKT_PS4_llllll)
        /*0218*/ 	.word	0x00000012


	//----- nvinfo : EIATTR_FRAME_SIZE
	.align		4
.L_117:
        /*021c*/ 	.byte	0x04, 0x11
        /*021e*/ 	.short	(.L_119 - .L_118)
	.align		4
.L_118:
        /*0220*/ 	.word	index@($__internal_3_$__cuda_sm20_rem_s64)
        /*0224*/ 	.word	0x00000000


	//----- nvinfo : EIATTR_FRAME_SIZE
	.align		4
.L_119:
        /*0228*/ 	.byte	0x04, 0x11
        /*022a*/ 	.short	(.L_121 - .L_120)
	.align		4
.L_120:
        /*022c*/ 	.word	index@($__internal_2_$__cuda_sm20_div_s64)
        /*0230*/ 	.word	0x00000000


	//----- nvinfo : EIATTR_FRAME_SIZE
	.align		4
.L_121:
        /*0234*/ 	.byte	0x04, 0x11
        /*0236*/ 	.short	(.L_123 - .L_122)
	.align		4
.L_122:
        /*0238*/ 	.word	index@(_ZN2at6native16roll_cuda_kernelIN3c108BFloat16EEEvPKT_PS4_llllll)
        /*023c*/ 	.word	0x00000000


	//----- nvinfo : EIATTR_REGCOUNT
	.align		4
.L_123:
        /*0240*/ 	.byte	0x04, 0x2f
        /*0242*/ 	.short	(.L_125 - .L_124)
	.align		4
.L_124:
        /*0244*/ 	.word	index@(_ZN2at6native16roll_cuda_kernelIN3c107complexINS2_4HalfEEEEEvPKT_PS6_llllll)
        /*0248*/ 	.word	0x00000012


	//----- nvinfo : EIATTR_FRAME_SIZE
	.align		4
.L_125:
        /*024c*/ 	.byte	0x04, 0x11
        /*024e*/ 	.short	(.L_127 - .L_126)
	.align		4
.L_126:
        /*0250*/ 	.word	index@($__internal_1_$__cuda_sm20_rem_s64)
        /*0254*/ 	.word	0x00000000


	//----- nvinfo : EIATTR_FRAME_SIZE
	.align		4
.L_127:
        /*0258*/ 	.byte	0x04, 0x11
        /*025a*/ 	.short	(.L_129 - .L_128)
	.align		4
.L_128:
        /*025c*/ 	.word	index@($__internal_0_$__cuda_sm20_div_s64)
        /*0260*/ 	.word	0x00000000


	//----- nvinfo : EIATTR_FRAME_SIZE
	.align		4
.L_129:
        /*0264*/ 	.byte	0x04, 0x11
        /*0266*/ 	.short	(.L_131 - .L_130)
	.align		4
.L_130:
        /*0268*/ 	.word	index@(_ZN2at6native16roll_cuda_kernelIN3c107complexINS2_4HalfEEEEEvPKT_PS6_llllll)
        /*026c*/ 	.word	0x00000000


	//----- nvinfo : EIATTR_MIN_STACK_SIZE
	.align		4
.L_131:
        /*0270*/ 	.byte	0x04, 0x12
        /*0272*/ 	.short	(.L_133 - .L_132)
	.align		4
.L_132:
        /*0274*/ 	.word	index@(_ZN2at6native16roll_cuda_kernelIN3c107complexINS2_4HalfEEEEEvPKT_PS6_llllll)
        /*0278*/ 	.word	0x00000000


	//----- nvinfo : EIATTR_MIN_STACK_SIZE
	.align		4
.L_133:
        /*027c*/ 	.byte	0x04, 0x12
        /*027e*/ 	.short	(.L_135 - .L_134)
	.align		4
.L_134:
        /*0280*/ 	.word	index@(_ZN2at6native16roll_cuda_kernelIN3c108BFloat16EEEvPKT_PS4_llllll)
        /*0284*/ 	.word	0x00000000


	//----- nvinfo : EIATTR_MIN_STACK_SIZE
	.align		4
.L_135:
        /*0288*/ 	.byte	0x04, 0x12
        /*028a*/ 	.short	(.L_137 - .L_136)
	.align		4
.L_136:
        /*028c*/ 	.word	index@(_ZN2at6native16roll_cuda_kernelIbEEvPKT_PS2_llllll)
        /*0290*/ 	.word	0x00000000


	//----- nvinfo : EIATTR_MIN_STACK_SIZE
	.align		4
.L_137:
        /*0294*/ 	.byte	0x04, 0x12
        /*0296*/ 	.short	(.L_139 - .L_138)
	.align		4
.L_138:
        /*0298*/ 	.word	index@(_ZN2at6native16roll_cuda_kernelIN3c104HalfEEEvPKT_PS4_llllll)
        /*029c*/ 	.word	0x00000000


	//----- nvinfo : EIATTR_MIN_STACK_SIZE
	.align		4
.L_139:
        /*02a0*/ 	.byte	0x04, 0x12
        /*02a2*/ 	.short	(.L_141 - .L_140)
	.align		4
.L_140:
        /*02a4*/ 	.word	index@(_ZN2at6native16roll_cuda_kernelIN3c107complexIfEEEEvPKT_PS5_llllll)
        /*02a8*/ 	.word	0x00000000


	//----- nvinfo : EIATTR_MIN_STACK_SIZE
	.align		4
.L_141:
        /*02ac*/ 	.byte	0x04, 0x12
        /*02ae*/ 	.short	(.L_143 - .L_142)
	.align		4
.L_142:
        /*02b0*/ 	.word	index@(_ZN2at6native16roll_cuda_kernelIN3c107complexIdEEEEvPKT_PS5_llllll)
        /*02b4*/ 	.word	0x00000000


	//----- nvinfo : EIATTR_MIN_STACK_SIZE
	.align		4
.L_143:
        /*02b8*/ 	.byte	0x04, 0x12
        /*02ba*/ 	.short	(.L_145 - .L_144)
	.align		4
.L_144:
        /*02bc*/ 	.word	index@(_ZN2at6native16roll_cuda_kernelIfEEvPKT_PS2_llllll)
        /*02c0*/ 	.word	0x00000000


	//----- nvinfo : EIATTR_MIN_STACK_SIZE
	.align		4
.L_145:
        /*02c4*/ 	.byte	0x04, 0x12
        /*02c6*/ 	.short	(.L_147 - .L_146)
	.align		4
.L_146:
        /*02c8*/ 	.word	index@(_ZN2at6native16roll_cuda_kernelIdEEvPKT_PS2_llllll)
        /*02cc*/ 	.word	0x00000000


	//----- nvinfo : EIATTR_MIN_STACK_SIZE
	.align		4
.L_147:
        /*02d0*/ 	.byte	0x04, 0x12
        /*02d2*/ 	.short	(.L_149 - .L_148)
	.align		4
.L_148:
        /*02d4*/ 	.word	index@(_ZN2at6native16roll_cuda_kernelIsEEvPKT_PS2_llllll)
        /*02d8*/ 	.word	0x00000000


	//----- nvinfo : EIATTR_MIN_STACK_SIZE
	.align		4
.L_149:
        /*02dc*/ 	.byte	0x04, 0x12
        /*02de*/ 	.short	(.L_151 - .L_150)
	.align		4
.L_150:
        /*02e0*/ 	.word	index@(_ZN2at6native16roll_cuda_kernelIlEEvPKT_PS2_llllll)
        /*02e4*/ 	.word	0x00000000


	//----- nvinfo : EIATTR_MIN_STACK_SIZE
	.align		4
.L_151:
        /*02e8*/ 	.byte	0x04, 0x12
        /*02ea*/ 	.short	(.L_153 - .L_152)
	.align		4
.L_152:
        /*02ec*/ 	.word	index@(_ZN2at6native16roll_cuda_kernelIiEEvPKT_PS2_llllll)
        /*02f0*/ 	.word	0x00000000


	//----- nvinfo : EIATTR_MIN_STACK_SIZE
	.align		4
.L_153:
        /*02f4*/ 	.byte	0x04, 0x12
        /*02f6*/ 	.short	(.L_155 - .L_154)
	.align		4
.L_154:
        /*02f8*/ 	.word	index@(_ZN2at6native16roll_cuda_kernelIaEEvPKT_PS2_llllll)
        /*02fc*/ 	.word	0x00000000


	//----- nvinfo : EIATTR_MIN_STACK_SIZE
	.align		4
.L_155:
        /*0300*/ 	.byte	0x04, 0x12
        /*0302*/ 	.short	(.L_157 - .L_156)
	.align		4
.L_156:
        /*0304*/ 	.word	index@(_ZN2at6native16roll_cuda_kernelIhEEvPKT_PS2_llllll)
        /*0308*/ 	.word	0x00000000
.L_157:


//--------------------- .nv.compat                --------------------------
	.section	.nv.compat,"",@"SHT_CUDA_COMPAT_INFO"
	.align	4
        /*0000*/ 	.byte	0x02, 0x09, 0x01, 0x00, 0x02, 0x02, 0x01, 0x00, 0x02, 0x05, 0x05, 0x00, 0x03, 0x07, 0x01, 0x01
        /*0010*/ 	.byte	0x02, 0x03, 0x00, 0x00, 0x02, 0x06, 0x01, 0x00, 0x04, 0x0b, 0x08, 0x00, 0x09, 0x00, 0x00, 0x00
        /*0020*/ 	.byte	0x00, 0x00, 0x00, 0x00


//--------------------- .nv.info._ZN2at6native16roll_cuda_kernelIN3c107complexINS2_4HalfEEEEEvPKT_PS6_llllll --------------------------
	.section	.nv.info._ZN2at6native16roll_cuda_kernelIN3c107complexINS2_4HalfEEEEEvPKT_PS6_llllll,"",@"SHT_CUDA_INFO"
	.sectionflags	@""
	.align	4


	//----- nvinfo : EIATTR_CUDA_API_VERSION
	.align		4
        /*0000*/ 	.byte	0x04, 0x37
        /*0002*/ 	.short	(.L_159 - .L_158)
.L_158:
        /*0004*/ 	.word	0x00000082


	//----- nvinfo : EIATTR_KPARAM_INFO
	.align		4
.L_159:
        /*0008*/ 	.byte	0x04, 0x17
        /*000a*/ 	.short	(.L_161 - .L_160)
.L_160:
        /*000c*/ 	.word	0x00000000
        /*0010*/ 	.short	0x0007
        /*0012*/ 	.short	0x0038
        /*0014*/ 	.byte	0x00, 0xf0, 0x21, 0x00


	//----- nvinfo : EIATTR_KPARAM_INFO
	.align		4
.L_161:
        /*0018*/ 	.byte	0x04, 0x17
        /*001a*/ 	.short	(.L_163 - .L_162)
.L_162:
        /*001c*/ 	.word	0x00000000
        /*0020*/ 	.short	0x0006
        /*0022*/ 	.short	0x0030
        /*0024*/ 	.byte	0x00, 0xf0, 0x21, 0x00


	//----- nvinfo : EIATTR_KPARAM_INFO
	.align		4
.L_163:
        /*0028*/ 	.byte	0x04, 0x17
        /*002a*/ 	.short	(.L_165 - .L_164)
.L_164:
        /*002c*/ 	.word	0x00000000
        /*0030*/ 	.short	0x0005
        /*0032*/ 	.short	0x0028
        /*0034*/ 	.byte	0x00, 0xf0, 0x21, 0x00


	//----- nvinfo : EIATTR_KPARAM_INFO
	.align		4
.L_165:
        /*0038*/ 	.byte	0x04, 0x17
        /*003a*/ 	.short	(.L_167 - .L_166)
.L_166:
        /*003c*/ 	.word	0x00000000
        /*0040*/ 	.short	0x0004
        /*0042*/ 	.short	0x0020
        /*0044*/ 	.byte	0x00, 0xf0, 0x21, 0x00


	//----- nvinfo : EIATTR_KPARAM_INFO
	.align		4
.L_167:
        /*0048*/ 	.byte	0x04, 0x17
        /*004a*/ 	.short	(.L_169 - .L_168)
.L_168:
        /*004c*/ 	.word	0x00000000
        /*0050*/ 	.short	0x0003
        /*0052*/ 	.short	0x0018
        /*0054*/ 	.byte	0x00, 0xf0, 0x21, 0x00


	//----- nvinfo : EIATTR_KPARAM_INFO
	.align		4
.L_169:
        /*0058*/ 	.byte	0x04, 0x17
        /*005a*/ 	.short	(.L_171 - .L_170)
.L_170:
        /*005c*/ 	.word	0x00000000
        /*0060*/ 	.short	0x0002
        /*0062*/ 	.short	0x0010
        /*0064*/ 	.byte	0x00, 0xf0, 0x21, 0x00


	//----- nvinfo : EIATTR_KPARAM_INFO
	.align		4
.L_171:
        /*0068*/ 	.byte	0x04, 0x17
        /*006a*/ 	.short	(.L_173 - .L_172)
.L_172:
        /*006c*/ 	.word	0x00000000
        /*0070*/ 	.short	0x0001
        /*0072*/ 	.short	0x0008
        /*0074*/ 	.byte	0x00, 0xf5, 0x21, 0x00


	//----- nvinfo : EIATTR_KPARAM_INFO
	.align		4
.L_173:
        /*0078*/ 	.byte	0x04, 0x17
        /*007a*/ 	.short	(.L_175 - .L_174)
.L_174:
        /*007c*/ 	.word	0x00000000
        /*0080*/ 	.short	0x0000
        /*0082*/ 	.short	0x0000
        /*0084*/ 	.byte	0x00, 0xf5, 0x21, 0x00


	//----- nvinfo : EIATTR_SPARSE_MMA_MASK
	.align		4
.L_175:
        /*0088*/ 	.byte	0x03, 0x50
        /*008a*/ 	.short	0x0000


	//----- nvinfo : EIATTR_MAXREG_COUNT
	.align		4
        /*008c*/ 	.byte	0x03, 0x1b
        /*008e*/ 	.short	0x0080


	//----- nvinfo : EIATTR_MERCURY_ISA_VERSION
	.align		4
        /*0090*/ 	.byte	0x03, 0x5f
        /*0092*/ 	.short	0x0101


	//----- nvinfo : EIATTR_VRC_CTA_INIT_COUNT
	.align		4
        /*0094*/ 	.byte	0x02, 0x4a
	.zero		1
	.zero		1


	//----- nvinfo : EIATTR_EXIT_INSTR_OFFSETS
	.align		4
        /*0098*/ 	.byte	0x04, 0x1c
        /*009a*/ 	.short	(.L_177 - .L_176)


	//   ....[0]....
.L_176:
        /*009c*/ 	.word	0x00000090


	//   ....[1]....
        /*00a0*/ 	.word	0x00000690


	//----- nvinfo : EIATTR_MAX_THREADS
	.align		4
.L_177:
        /*00a4*/ 	.byte	0x04, 0x05
        /*00a6*/ 	.short	(.L_179 - .L_178)
.L_178:
        /*00a8*/ 	.word	0x00000200
        /*00ac*/ 	.word	0x00000001
        /*00b0*/ 	.word	0x00000001


	//----- nvinfo : EIATTR_CRS_STACK_SIZE
	.align		4
.L_179:
        /*00b4*/ 	.byte	0x04, 0x1e
        /*00b6*/ 	.short	(.L_181 - .L_180)
.L_180:
        /*00b8*/ 	.word	0x00000000


	//----- nvinfo : EIATTR_CBANK_PARAM_SIZE
	.align		4
.L_181:
        /*00bc*/ 	.byte	0x03, 0x19
        /*00be*/ 	.short	0x0040


	//----- nvinfo : EIATTR_PARAM_CBANK
	.align		4
        /*00c0*/ 	.byte	0x04, 0x0a
        /*00c2*/ 	.short	(.L_183 - .L_182)
	.align		4
.L_182:
        /*00c4*/ 	.word	index@(.nv.constant0._ZN2at6native16roll_cuda_kernelIN3c107complexINS2_4HalfEEEEEvPKT_PS6_llllll)
        /*00c8*/ 	.short	0x0380
        /*00ca*/ 	.short	0x0040


	//----- nvinfo : EIATTR_SW_WAR
	.align		4
.L_183:
        /*00cc*/ 	.byte	0x04, 0x36
        /*00ce*/ 	.short	(.L_185 - .L_184)
.L_184:
        /*00d0*/ 	.word	0x00000008
.L_185:


//--------------------- .nv.info._ZN2at6native16roll_cuda_kernelIN3c108BFloat16EEEvPKT_PS4_llllll --------------------------
	.section	.nv.info._ZN2at6native16roll_cuda_kernelIN3c108BFloat16EEEvPKT_PS4_llllll,"",@"SHT_CUDA_INFO"
	.sectionflags	@""
	.align	4


	//----- nvinfo : EIATTR_CUDA_API_VERSION
	.align		4
        /*0000*/ 	.byte	0x04, 0x37
        /*0002*/ 	.short	(.L_187 - .L_186)
.L_186:
        /*0004*/ 	.word	0x00000082


	//----- nvinfo : EIATTR_KPARAM_INFO
	.align		4
.L_187:
        /*0008*/ 	.byte	0x04, 0x17
        /*000a*/ 	.short	(.L_189 - .L_188)
.L_188:
        /*000c*/ 	.word	0x00000000
        /*0010*/ 	.short	0x0007
        /*0012*/ 	.short	0x0038
        /*0014*/ 	.byte	0x00, 0xf0, 0x21, 0x00


	//----- nvinfo : EIATTR_KPARAM_INFO
	.align		4
.L_189:
        /*0018*/ 	.byte	0x04, 0x17
        /*001a*/ 	.short	(.L_191 - .L_190)
.L_190:
        /*001c*/ 	.word	0x00000000
        /*0020*/ 	.short	0x0006
        /*0022*/ 	.short	0x0030
        /*0024*/ 	.byte	0x00, 0xf0, 0x21, 0x00


	//----- nvinfo : EIATTR_KPARAM_INFO
	.align		4
.L_191:
        /*0028*/ 	.byte	0x04, 0x17
        /*002a*/ 	.short	(.L_193 - .L_192)
.L_192:
        /*002c*/ 	.word	0x00000000
        /*0030*/ 	.short	0x0005
        /*0032*/ 	.short	0x0028
        /*0034*/ 	.byte	0x00, 0xf0, 0x21, 0x00


	//----- nvinfo : EIATTR_KPARAM_INFO
	.align		4
.L_193:
        /*0038*/ 	.byte	0x04, 0x17
        /*003a*/ 	.short	(.L_195 - .L_194)
.L_194:
        /*003c*/ 	.word	0x00000000
        /*0040*/ 	.short	0x0004
        /*0042*/ 	.short	0x0020
        /*0044*/ 	.byte	0x00, 0xf0, 0x21, 0x00


	//----- nvinfo : EIATTR_KPARAM_INFO
	.align		4
.L_195:
        /*0048*/ 	.byte	0x04, 0x17
        /*004a*/ 	.short	(.L_197 - .L_196)
.L_196:
        /*004c*/ 	.word	0x00000000
        /*0050*/ 	.short	0x0003
        /*0052*/ 	.short	0x0018
        /*0054*/ 	.byte	0x00, 0xf0, 0x21, 0x00


	//----- nvinfo : EIATTR_KPARAM_INFO
	.align		4
.L_197:
        /*0058*/ 	.byte	0x04, 0x17
        /*005a*/ 	.short	(.L_199 - .L_198)
.L_198:
        /*005c*/ 	.word	0x00000000
        /*0060*/ 	.short	0x0002
        /*0062*/ 	.short	0x0010
        /*0064*/ 	.byte	0x00, 0xf0, 0x21, 0x00


	//----- nvinfo : EIATTR_KPARAM_INFO
	.align		4
.L_199:
        /*0068*/ 	.byte	0x04, 0x17
        /*006a*/ 	.short	(.L_201 - .L_200)
.L_200:
        /*006c*/ 	.word	0x00000000
        /*0070*/ 	.short	0x0001
        /*0072*/ 	.short	0x0008
        /*0074*/ 	.byte	0x00, 0xf5, 0x21, 0x00


	//----- nvinfo : EIATTR_KPARAM_INFO
	.align		4
.L_201:
        /*0078*/ 	.byte	0x04, 0x17
        /*007a*/ 	.short	(.L_203 - .L_202)
.L_202:
        /*007c*/ 	.word	0x00000000
        /*0080*/ 	.short	0x0000
        /*0082*/ 	.short	0x0000
        /*0084*/ 	.byte	0x00, 0xf5, 0x21, 0x00


	//----- nvinfo : EIATTR_SPARSE_MMA_MASK
	.align		4
.L_203:
        /*0088*/ 	.byte	0x03, 0x50
        /*008a*/ 	.short	0x0000


	//----- nvinfo : EIATTR_MAXREG_COUNT
	.align		4
        /*008c*/ 	.byte	0x03, 0x1b
        /*008e*/ 	.short	0x0080


	//----- nvinfo : EIATTR_MERCURY_ISA_VERSION
	.align		4
        /*0090*/ 	.byte	0x03, 0x5f
        /*0092*/ 	.short	0x0101


	//----- nvinfo : EIATTR_VRC_CTA_INIT_COUNT
	.align		4
        /*0094*/ 	.byte	0x02, 0x4a
	.zero		1
	.zero		1


	//----- nvinfo : EIATTR_EXIT_INSTR_OFFSETS
	.align		4
        /*0098*/ 	.byte	0x04, 0x1c
        /*009a*/ 	.short	(.L_205 - .L_204)


	//   ....[0]....
.L_204:
        /*009c*/ 	.word	0x00000090


	//   ....[1]....
        /*00a0*/ 	.word	0x00000690


	//----- nvinfo : EIATTR_MAX_THREADS
	.align		4
.L_205:
        /*00a4*/ 	.byte	0x04, 0x05
        /*00a6*/ 	.short	(.L_207 - .L_206)
.L_206:
        /*00a8*/ 	.word	0x00000200
        /*00ac*/ 	.word	0x00000001
        /*00b0*/ 	.word	0x00000001


	//----- nvinfo : EIATTR_CRS_STACK_SIZE
	.align		4
.L_207:
        /*00b4*/ 	.byte	0x04, 0x1e
        /*00b6*/ 	.short	(.L_209 - .L_208)
.L_208:
        /*00b8*/ 	.word	0x00000000


	//----- nvinfo : EIATTR_CBANK_PARAM_SIZE
	.align		4
.L_209:
        /*00bc*/ 	.byte	0x03, 0x19
        /*00be*/ 	.short	0x0040


	//----- nvinfo : EIATTR_PARAM_CBANK
	.align		4
        /*00c0*/ 	.byte	0x04, 0x0a
        /*00c2*/ 	.short	(.L_211 - .L_210)
	.align		4
.L_210:
        /*00c4*/ 	.word	index@(.nv.constant0._ZN2at6native16roll_cuda_kernelIN3c108BFloat16EEEvPKT_PS4_llllll)
        /*00c8*/ 	.short	0x0380
        /*00ca*/ 	.short	0x0040


	//----- nvinfo : EIATTR_SW_WAR
	.align		4
.L_211:
        /*00cc*/ 	.byte	0x04, 0x36
        /*00ce*/ 	.short	(.L_213 - .L_212)
.L_212:
        /*00d0*/ 	.word	0x00000008
.L_213:


//--------------------- .nv.info._ZN2at6native16roll_cuda_kernelIbEEvPKT_PS2_llllll --------------------------
	.section	.nv.info._ZN2at6native16roll_cuda_kernelIbEEvPKT_PS2_llllll,"",@"SHT_CUDA_INFO"
	.sectionflags	@""
	.align	4


	//----- nvinfo : EIATTR_CUDA_API_VERSION
	.align		4
        /*0000*/ 	.byte	0x04, 0x37
        /*0002*/ 	.short	(.L_215 - .L_214)
.L_214:
        /*0004*/ 	.word	0x00000082


	//----- nvinfo : EIATTR_KPARAM_INFO
	.align		4
.L_215:
        /*0008*/ 	.byte	0x04, 0x17
        /*000a*/ 	.short	(.L_217 - .L_216)
.L_216:
        /*000c*/ 	.word	0x00000000
        /*0010*/ 	.short	0x0007
        /*0012*/ 	.short	0x0038
        /*0014*/ 	.byte	0x00, 0xf0, 0x21, 0x00


	//----- nvinfo : EIATTR_KPARAM_INFO
	.align		4
.L_217:
        /*0018*/ 	.byte	0x04, 0x17
        /*001a*/ 	.short	(.L_219 - .L_218)
.L_218:
        /*001c*/ 	.word	0x00000000
        /*0020*/ 	.short	0x0006
        /*0022*/ 	.short	0x0030
        /*0024*/ 	.byte	0x00, 0xf0, 0x21, 0x00


	//----- nvinfo : EIATTR_KPARAM_INFO
	.align		4
.L_219:
        /*0028*/ 	.byte	0x04, 0x17
        /*002a*/ 	.short	(.L_221 - .L_220)
.L_220:
        /*002c*/ 	.word	0x00000000
        /*0030*/ 	.short	0x0005
        /*0032*/ 	.short	0x0028
        /*0034*/ 	.byte	0x00, 0xf0, 0x21, 0x00


	//----- nvinfo : EIATTR_KPARAM_INFO
	.align		4
.L_221:
        /*0038*/ 	.byte	0x04, 0x17
        /*003a*/ 	.short	(.L_223 - .L_222)
.L_222:
        /*003c*/ 	.word	0x00000000
        /*0040*/ 	.short	0x0004
        /*0042*/ 	.short	0x0020
        /*0044*/ 	.byte	0x00, 0xf0, 0x21, 0x00


	//----- nvinfo : EIATTR_KPARAM_INFO
	.align		4
.L_223:
        /*0048*/ 	.byte	0x04, 0x17
        /*004a*/ 	.short	(.L_225 - .L_224)
.L_224:
        /*004c*/ 	.word	0x00000000
        /*0050*/ 	.short	0x0003
        /*0052*/ 	.short	0x0018
        /*0054*/ 	.byte	0x00, 0xf0, 0x21, 0x00


	//----- nvinfo : EIATTR_KPARAM_INFO
	.align		4
.L_225:
        /*0058*/ 	.byte	0x04, 0x17
        /*005a*/ 	.short	(.L_227 - .L_226)
.L_226:
        /*005c*/ 	.word	0x00000000
        /*0060*/ 	.short	0x0002
        /*0062*/ 	.short	0x0010
        /*0064*/ 	.byte	0x00, 0xf0, 0x21, 0x00


	//----- nvinfo : EIATTR_KPARAM_INFO
	.align		4
.L_227:
        /*0068*/ 	.byte	0x04, 0x17
        /*006a*/ 	.short	(.L_229 - .L_228)
.L_228:
        /*006c*/ 	.word	0x00000000
        /*0070*/ 	.short	0x0001
        /*0072*/ 	.short	0x0008
        /*0074*/ 	.byte	0x00, 0xf5, 0x21, 0x00


	//----- nvinfo : EIATTR_KPARAM_INFO
	.align		4
.L_229:
        /*0078*/ 	.byte	0x04, 0x17
        /*007a*/ 	.short	(.L_231 - .L_230)
.L_230:
        /*007c*/ 	.word	0x00000000
        /*0080*/ 	.short	0x0000
        /*0082*/ 	.short	0x0000
        /*0084*/ 	.byte	0x00, 0xf5, 0x21, 0x00


	//----- nvinfo : EIATTR_SPARSE_MMA_MASK
	.align		4
.L_231:
        /*0088*/ 	.byte	0x03, 0x50
        /*008a*/ 	.short	0x0000


	//----- nvinfo : EIATTR_MAXREG_COUNT
	.align		4
        /*008c*/ 	.byte	0x03, 0x1b
        /*008e*/ 	.short	0x0080


	//----- nvinfo : EIATTR_MERCURY_ISA_VERSION
	.align		4
        /*0090*/ 	.byte	0x03, 0x5f
        /*0092*/ 	.short	0x0101


	//----- nvinfo : EIATTR_VRC_CTA_INIT_COUNT
	.align		4
        /*0094*/ 	.byte	0x02, 0x4a
	.zero		1
	.zero		1


	//----- nvinfo : EIATTR_EXIT_INSTR_OFFSETS
	.align		4
        /*0098*/ 	.byte	0x04, 0x1c
        /*009a*/ 	.short	(.L_233 - .L_232)


	//   ....[0]....
.L_232:
        /*009c*/ 	.word	0x00000090


	//   ....[1]....
        /*00a0*/ 	.word	0x00000670


	//----- nvinfo : EIATTR_MAX_THREADS
	.align		4
.L_233:
        /*00a4*/ 	.byte	0x04, 0x05
        /*00a6*/ 	.short	(.L_235 - .L_234)
.L_234:
        /*00a8*/ 	.word	0x00000200
        /*00ac*/ 	.word	0x00000001
        /*00b0*/ 	.word	0x00000001


	//----- nvinfo : EIATTR_CRS_STACK_SIZE
	.align		4
.L_235:
        /*00b4*/ 	.byte	0x04, 0x1e
        /*00b6*/ 	.short	(.L_237 - .L_236)
.L_236:
        /*00b8*/ 	.word	0x00000000


	//----- nvinfo : EIATTR_CBANK_PARAM_SIZE
	.align		4
.L_237:
        /*00bc*/ 	.byte	0x03, 0x19
        /*00be*/ 	.short	0x0040


	//----- nvinfo : EIATTR_PARAM_CBANK
	.align		4
        /*00c0*/ 	.byte	0x04, 0x0a
        /*00c2*/ 	.short	(.L_239 - .L_238)
	.align		4
.L_238:
        /*00c4*/ 	.word	index@(.nv.constant0._ZN2at6native16roll_cuda_kernelIbEEvPKT_PS2_llllll)
        /*00c8*/ 	.short	0x0380
        /*00ca*/ 	.short	0x0040


	//----- nvinfo : EIATTR_SW_WAR
	.align		4
.L_239:
        /*00cc*/ 	.byte	0x04, 0x36
        /*00ce*/ 	.short	(.L_241 - .L_240)
.L_240:
        /*00d0*/ 	.word	0x00000008
.L_241:


//--------------------- .nv.info._ZN2at6native16roll_cuda_kernelIN3c104HalfEEEvPKT_PS4_llllll --------------------------
	.section	.nv.info._ZN2at6native16roll_cuda_kernelIN3c104HalfEEEvPKT_PS4_llllll,"",@"SHT_CUDA_INFO"
	.sectionflags	@""
	.align	4


	//----- nvinfo : EIATTR_CUDA_API_VERSION
	.align		4
        /*0000*/ 	.byte	0x04, 0x37
        /*0002*/ 	.short	(.L_243 - .L_242)
.L_242:
        /*0004*/ 	.word	0x00000082


	//----- nvinfo : EIATTR_KPARAM_INFO
	.align		4
.L_243:
        /*0008*/ 	.byte	0x04, 0x17
        /*000a*/ 	.short	(.L_245 - .L_244)
.L_244:
        /*000c*/ 	.word	0x00000000
        /*0010*/ 	.short	0x0007
        /*0012*/ 	.short	0x0038
        /*0014*/ 	.byte	0x00, 0xf0, 0x21, 0x00


	//----- nvinfo : EIATTR_KPARAM_INFO
	.align		4
.L_245:
        /*0018*/ 	.byte	0x04, 0x17
        /*001a*/ 	.short	(.L_247 - .L_246)
.L_246:
        /*001c*/ 	.word	0x00000000
        /*0020*/ 	.short	0x0006
        /*0022*/ 	.short	0x0030
        /*0024*/ 	.byte	0x00, 0xf0, 0x21, 0x00


	//----- nvinfo : EIATTR_KPARAM_INFO
	.align		4
.L_247:
        /*0028*/ 	.byte	0x04, 0x17
        /*002a*/ 	.short	(.L_249 - .L_248)
.L_248:
        /*002c*/ 	.word	0x00000000
        /*0030*/ 	.short	0x0005
        /*0032*/ 	.short	0x0028
        /*0034*/ 	.byte	0x00, 0xf0, 0x21, 0x00


	//----- nvinfo : EIATTR_KPARAM_INFO
	.align		4
.L_249:
        /*0038*/ 	.byte	0x04, 0x17
        /*003a*/ 	.short	(.L_251 - .L_250)
.L_250:
        /*003c*/ 	.word	0x00000000
        /*0040*/ 	.short	0x0004
        /*0042*/ 	.short	0x0020
        /*0044*/ 	.byte	0x00, 0xf0, 0x21, 0x00


	//----- nvinfo : EIATTR_KPARAM_INFO
	.align		4
.L_251:
        /*0048*/ 	.byte	0x04, 0x17
        /*004a*/ 	.short	(.L_253 - .L_252)
.L_252:
        /*004c*/ 	.word	0x00000000
        /*0050*/ 	.short	0x0003
        /*0052*/ 	.short	0x0018
        /*0054*/ 	.byte	0x00, 0xf0, 0x21, 0x00


	//----- nvinfo : EIATTR_KPARAM_INFO
	.align		4
.L_253:
        /*0058*/ 	.byte	0x04, 0x17
        /*005a*/ 	.short	(.L_255 - .L_254)
.L_254:
        /*005c*/ 	.word	0x00000000
        /*0060*/ 	.short	0x0002
        /*0062*/ 	.short	0x0010
        /*0064*/ 	.byte	0x00, 0xf0, 0x21, 0x00


	//----- nvinfo : EIATTR_KPARAM_INFO
	.align		4
.L_255:
        /*0068*/ 	.byte	0x04, 0x17
        /*006a*/ 	.short	(.L_257 - .L_256)
.L_256:
        /*006c*/ 	.word	0x00000000
        /*0070*/ 	.short	0x0001
        /*0072*/ 	.short	0x0008
        /*0074*/ 	.byte	0x00, 0xf5, 0x21, 0x00


	//----- nvinfo : EIATTR_KPARAM_INFO
	.align		4
.L_257:
        /*0078*/ 	.byte	0x04, 0x17
        /*007a*/ 	.short	(.L_259 - .L_258)
.L_258:
        /*007c*/ 	.word	0x00000000
        /*0080*/ 	.short	0x0000
        /*0082*/ 	.short	0x0000
        /*0084*/ 	.byte	0x00, 0xf5, 0x21, 0x00


	//----- nvinfo : EIATTR_SPARSE_MMA_MASK
	.align		4
.L_259:
        /*0088*/ 	.byte	0x03, 0x50
        /*008a*/ 	.short	0x0000


	//----- nvinfo : EIATTR_MAXREG_COUNT
	.align		4
        /*008c*/ 	.byte	0x03, 0x1b
        /*008e*/ 	.short	0x0080


	//----- nvinfo : EIATTR_MERCURY_ISA_VERSION
	.align		4
        /*0090*/ 	.byte	0x03, 0x5f
        /*0092*/ 	.short	0x0101


	//----- nvinfo : EIATTR_VRC_CTA_INIT_COUNT
	.align		4
        /*0094*/ 	.byte	0x02, 0x4a
	.zero		1
	.zero		1


	//----- nvinfo : EIATTR_EXIT_INSTR_OFFSETS
	.align		4
        /*0098*/ 	.byte	0x04, 0x1c
        /*009a*/ 	.short	(.L_261 - .L_260)


	//   ....[0]....
.L_260:
        /*009c*/ 	.word	0x00000090


	//   ....[1]....
        /*00a0*/ 	.word	0x00000690


	//----- nvinfo : EIATTR_MAX_THREADS
	.align		4
.L_261:
        /*00a4*/ 	.byte	0x04, 0x05
        /*00a6*/ 	.short	(.L_263 - .L_262)
.L_262:
        /*00a8*/ 	.word	0x00000200
        /*00ac*/ 	.word	0x00000001
        /*00b0*/ 	.word	0x00000001


	//----- nvinfo : EIATTR_CRS_STACK_SIZE
	.align		4
.L_263:
        /*00b4*/ 	.byte	0x04, 0x1e
        /*00b6*/ 	.short	(.L_265 - .L_264)
.L_264:
        /*00b8*/ 	.word	0x00000000


	//----- nvinfo : EIATTR_CBANK_PARAM_SIZE
	.align		4
.L_265:
        /*00bc*/ 	.byte	0x03, 0x19
        /*00be*/ 	.short	0x0040


	//----- nvinfo : EIATTR_PARAM_CBANK
	.align		4
        /*00c0*/ 	.byte	0x04, 0x0a
        /*00c2*/ 	.short	(.L_267 - .L_266)
	.align		4
.L_266:
        /*00c4*/ 	.word	index@(.nv.constant0._ZN2at6native16roll_cuda_kernelIN3c104HalfEEEvPKT_PS4_llllll)
        /*00c8*/ 	.short	0x0380
        /*00ca*/ 	.short	0x0040


	//----- nvinfo : EIATTR_SW_WAR
	.align		4
.L_267:
        /*00cc*/ 	.byte	0x04, 0x36
        /*00ce*/ 	.short	(.L_269 - .L_268)
.L_268:
        /*00d0*/ 	.word	0x00000008
.L_269:


//--------------------- .nv.info._ZN2at6native16roll_cuda_kernelIN3c107complexIfEEEEvPKT_PS5_llllll --------------------------
	.section	.nv.info._ZN2at6native16roll_cuda_kernelIN3c107complexIfEEEEvPKT_PS5_llllll,"",@"SHT_CUDA_INFO"
	.sectionflags	@""
	.align	4


	//----- nvinfo : EIATTR_CUDA_API_VERSION
	.align		4
        /*0000*/ 	.byte	0x04, 0x37
        /*0002*/ 	.short	(.L_271 - .L_270)
.L_270:
        /*0004*/ 	.word	0x00000082


	//----- nvinfo : EIATTR_KPARAM_INFO
	.align		4
.L_271:
        /*0008*/ 	.byte	0x04, 0x17
        /*000a*/ 	.short	(.L_273 - .L_272)
.L_272:
        /*000c*/ 	.word	0x00000000
        /*0010*/ 	.short	0x0007
        /*0012*/ 	.short	0x0038
        /*0014*/ 	.byte	0x00, 0xf0, 0x21, 0x00


	//----- nvinfo : EIATTR_KPARAM_INFO
	.align		4
.L_273:
        /*0018*/ 	.byte	0x04, 0x17
        /*001a*/ 	.short	(.L_275 - .L_274)
.L_274:
        /*001c*/ 	.word	0x00000000
        /*0020*/ 	.short	0x0006
        /*0022*/ 	.short	0x0030
        /*0024*/ 	.byte	0x00, 0xf0, 0x21, 0x00


	//----- nvinfo : EIATTR_KPARAM_INFO
	.align		4
.L_275:
        /*0028*/ 	.byte	0x04, 0x17
        /*002a*/ 	.short	(.L_277 - .L_276)
.L_276:
        /*002c*/ 	.word	0x00000000
        /*0030*/ 	.short	0x0005
        /*0032*/ 	.short	0x0028
        /*0034*/ 	.byte	0x00, 0xf0, 0x21, 0x00


	//----- nvinfo : EIATTR_KPARAM_INFO
	.align		4
.L_277:
        /*0038*/ 	.byte	0x04, 0x17
        /*003a*/ 	.short	(.L_279 - .L_278)
.L_278:
        /*003c*/ 	.word	0x00000000
        /*0040*/ 	.short	0x0004
        /*0042*/ 	.short	0x0020
        /*0044*/ 	.byte	0x00, 0xf0, 0x21, 0x00


	//----- nvinfo : EIATTR_KPARAM_INFO
	.align		4
.L_279:
        /*0048*/ 	.byte	0x04, 0x17
        /*004a*/ 	.short	(.L_281 - .L_280)
.L_280:
        /*004c*/ 	.word	0x00000000
        /*0050*/ 	.short	0x0003
        /*0052*/ 	.short	0x0018
        /*0054*/ 	.byte	0x00, 0xf0, 0x21, 0x00


	//----- nvinfo : EIATTR_KPARAM_INFO
	.align		4
.L_281:
        /*0058*/ 	.byte	0x04, 0x17
        /*005a*/ 	.short	(.L_283 - .L_282)
.L_282:
        /*005c*/ 	.word	0x00000000
        /*0060*/ 	.short	0x0002
        /*0062*/ 	.short	0x0010
        /*0064*/ 	.byte	0x00, 0xf0, 0x21, 0x00


	//----- nvinfo : EIATTR_KPARAM_INFO
	.align		4
.L_283:
        /*0068*/ 	.byte	0x04, 0x17
        /*006a*/ 	.short	(.L_285 - .L_284)
.L_284:
        /*006c*/ 	.word	0x00000000
        /*0070*/ 	.short	0x0001
        /*0072*/ 	.short	0x0008
        /*0074*/ 	.byte	0x00, 0xf5, 0x21, 0x00


	//----- nvinfo : EIATTR_KPARAM_INFO
	.align		4
.L_285:
        /*0078*/ 	.byte	0x04, 0x17
        /*007a*/ 	.short	(.L_287 - .L_286)
.L_286:
        /*007c*/ 	.word	0x00000000
        /*0080*/ 	.short	0x0000
        /*0082*/ 	.short	0x0000
        /*0084*/ 	.byte	0x00, 0xf5, 0x21, 0x00


	//----- nvinfo : EIATTR_SPARSE_MMA_MASK
	.align		4
.L_287:
        /*0088*/ 	.byte	0x03, 0x50
        /*008a*/ 	.short	0x0000


	//----- nvinfo : EIATTR_MAXREG_COUNT
	.align		4
        /*008c*/ 	.byte	0x03, 0x1b
        /*008e*/ 	.short	0x0080


	//----- nvinfo : EIATTR_MERCURY_ISA_VERSION
	.align		4
        /*0090*/ 	.byte	0x03, 0x5f
        /*0092*/ 	.short	0x0101


	//----- nvinfo : EIATTR_VRC_CTA_INIT_COUNT
	.align		4
        /*0094*/ 	.byte	0x02, 0x4a
	.zero		1
	.zero		1


	//----- nvinfo : EIATTR_EXIT_INSTR_OFFSETS
	.align		4
        /*0098*/ 	.byte	0x04, 0x1c
        /*009a*/ 	.short	(.L_289 - .L_288)


	//   ....[0]....
.L_288:
        /*009c*/ 	.word	0x00000090


	//   ....[1]....
        /*00a0*/ 	.word	0x00000690


	//----- nvinfo : EIATTR_MAX_THREADS
	.align		4
.L_289:
        /*00a4*/ 	.byte	0x04, 0x05
        /*00a6*/ 	.short	(.L_291 - .L_290)
.L_290:
        /*00a8*/ 	.word	0x00000200
        /*00ac*/ 	.word	0x00000001
        /*00b0*/ 	.word	0x00000001


	//----- nvinfo : EIATTR_CRS_STACK_SIZE
	.align		4
.L_291:
        /*00b4*/ 	.byte	0x04, 0x1e
        /*00b6*/ 	.short	(.L_293 - .L_292)
.L_292:
        /*00b8*/ 	.word	0x00000000


	//----- nvinfo : EIATTR_CBANK_PARAM_SIZE
	.align		4
.L_293:
        /*00bc*/ 	.byte	0x03, 0x19
        /*00be*/ 	.short	0x0040


	//----- nvinfo : EIATTR_PARAM_CBANK
	.align		4
        /*00c0*/ 	.byte	0x04, 0x0a
        /*00c2*/ 	.short	(.L_295 - .L_294)
	.align		4
.L_294:
        /*00c4*/ 	.word	index@(.nv.constant0._ZN2at6native16roll_cuda_kernelIN3c107complexIfEEEEvPKT_PS5_llllll)
        /*00c8*/ 	.short	0x0380
        /*00ca*/ 	.short	0x0040


	//----- nvinfo : EIATTR_SW_WAR
	.align		4
.L_295:
        /*00cc*/ 	.byte	0x04, 0x36
        /*00ce*/ 	.short	(.L_297 - .L_296)
.L_296:
        /*00d0*/ 	.word	0x00000008
.L_297:


//--------------------- .nv.info._ZN2at6native16roll_cuda_kernelIN3c107complexIdEEEEvPKT_PS5_llllll --------------------------
	.section	.nv.info._ZN2at6native16roll_cuda_kernelIN3c107complexIdEEEEvPKT_PS5_llllll,"",@"SHT_CUDA_INFO"
	.sectionflags	@""
	.align	4


	//----- nvinfo : EIATTR_CUDA_API_VERSION
	.align		4
        /*0000*/ 	.byte	0x04, 0x37
        /*0002*/ 	.short	(.L_299 - .L_298)
.L_298:
        /*0004*/ 	.word	0x00000082


	//----- nvinfo : EIATTR_KPARAM_INFO
	.align		4
.L_299:
        /*0008*/ 	.byte	0x04, 0x17
        /*000a*/ 	.short	(.L_301 - .L_300)
.L_300:
        /*000c*/ 	.word	0x00000000
        /*0010*/ 	.short	0x0007
        /*0012*/ 	.short	0x0038
        /*0014*/ 	.byte	0x00, 0xf0, 0x21, 0x00


	//----- nvinfo : EIATTR_KPARAM_INFO
	.align		4
.L_301:
        /*0018*/ 	.byte	0x04, 0x17
        /*001a*/ 	.short	(.L_303 - .L_302)
.L_302:
        /*001c*/ 	.word	0x00000000
        /*0020*/ 	.short	0x0006
        /*0022*/ 	.short	0x0030
        /*0024*/ 	.byte	0x00, 0xf0, 0x21, 0x00


	//----- nvinfo : EIATTR_KPARAM_INFO
	.align		4
.L_303:
        /*0028*/ 	.byte	0x04, 0x17
        /*002a*/ 	.short	(.L_305 - .L_304)
.L_304:
        /*002c*/ 	.word	0x00000000
        /*0030*/ 	.short	0x0005
        /*0032*/ 	.short	0x0028
        /*0034*/ 	.byte	0x00, 0xf0, 0x21, 0x00


	//----- nvinfo : EIATTR_KPARAM_INFO
	.align		4
.L_305:
        /*0038*/ 	.byte	0x04, 0x17
        /*003a*/ 	.short	(.L_307 - .L_306)
.L_306:
        /*003c*/ 	.word	0x00000000
        /*0040*/ 	.short	0x0004
        /*0042*/ 	.short	0x0020
        /*0044*/ 	.byte	0x00, 0xf0, 0x21, 0x00


	//----- nvinfo : EIATTR_KPARAM_INFO
	.align		4
.L_307:
        /*0048*/ 	.byte	0x04, 0x17
        /*004a*/ 	.short	(.L_309 - .L_308)
.L_308:
        /*004c*/ 	.word	0x00000000
        /*0050*/ 	.short	0x0003
        /*0052*/ 	.short	0x0018
        /*0054*/ 	.byte	0x00, 0xf0, 0x21, 0x00


	//----- nvinfo : EIATTR_KPARAM_INFO
	.align		4
.L_309:
        /*0058*/ 	.byte	0x04, 0x17
        /*005a*/ 	.short	(.L_311 - .L_310)
.L_310:
        /*005c*/ 	.word	0x00000000
        /*0060*/ 	.short	0x0002
        /*0062*/ 	.short	0x0010
        /*0064*/ 	.byte	0x00, 0xf0, 0x21, 0x00


	//----- nvinfo : EIATTR_KPARAM_INFO
	.align		4
.L_311:
        /*0068*/ 	.byte	0x04, 0x17
        /*006a*/ 	.short	(.L_313 - .L_312)
.L_312:
        /*006c*/ 	.word	0x00000000
        /*0070*/ 	.short	0x0001
        /*0072*/ 	.short	0x0008
        /*0074*/ 	.byte	0x00, 0xf5, 0x21, 0x00


	//----- nvinfo : EIATTR_KPARAM_INFO
	.align		4
.L_313:
        /*0078*/ 	.byte	0x04, 0x17
        /*007a*/ 	.short	(.L_315 - .L_314)
.L_314:
        /*007c*/ 	.word	0x00000000
        /*0080*/ 	.short	0x0000
        /*0082*/ 	.short	0x0000
        /*0084*/ 	.byte	0x00, 0xf5, 0x21, 0x00


	//----- nvinfo : EIATTR_SPARSE_MMA_MASK
	.align		4
.L_315:
        /*0088*/ 	.byte	0x03, 0x50
        /*008a*/ 	.short	0x0000


	//----- nvinfo : EIATTR_MAXREG_COUNT
	.align		4
        /*008c*/ 	.byte	0x03, 0x1b
        /*008e*/ 	.short	0x0080


	//----- nvinfo : EIATTR_MERCURY_ISA_VERSION
	.align		4
        /*0090*/ 	.byte	0x03, 0x5f
        /*0092*/ 	.short	0x0101


	//----- nvinfo : EIATTR_VRC_CTA_INIT_COUNT
	.align		4
        /*0094*/ 	.byte	0x02, 0x4a
	.zero		1
	.zero		1


	//----- nvinfo : EIATTR_EXIT_INSTR_OFFSETS
	.align		4
        /*0098*/ 	.byte	0x04, 0x1c
        /*009a*/ 	.short	(.L_317 - .L_316)


	//   ....[0]....
.L_316:
        /*009c*/ 	.word	0x00000090


	//   ....[1]....
        /*00a0*/ 	.word	0x00000690


	//----- nvinfo : EIATTR_MAX_THREADS
	.align		4
.L_317:
        /*00a4*/ 	.byte	0x04, 0x05
        /*00a6*/ 	.short	(.L_319 - .L_318)
.L_318:
        /*00a8*/ 	.word	0x00000200
        /*00ac*/ 	.word	0x00000001
        /*00b0*/ 	.word	0x00000001


	//----- nvinfo : EIATTR_CRS_STACK_SIZE
	.align		4
.L_319:
        /*00b4*/ 	.byte	0x04, 0x1e
        /*00b6*/ 	.short	(.L_321 - .L_320)
.L_320:
        /*00b8*/ 	.word	0x00000000


	//----- nvinfo : EIATTR_CBANK_PARAM_SIZE
	.align		4
.L_321:
        /*00bc*/ 	.byte	0x03, 0x19
        /*00be*/ 	.short	0x0040


	//----- nvinfo : EIATTR_PARAM_CBANK
	.align		4
        /*00c0*/ 	.byte	0x04, 0x0a
        /*00c2*/ 	.short	(.L_323 - .L_322)
	.align		4
.L_322:
        /*00c4*/ 	.word	index@(.nv.constant0._ZN2at6native16roll_cuda_kernelIN3c107complexIdEEEEvPKT_PS5_llllll)
        /*00c8*/ 	.short	0x0380
        /*00ca*/ 	.short	0x0040


	//----- nvinfo : EIATTR_SW_WAR
	.align		4
.L_323:
        /*00cc*/ 	.byte	0x04, 0x36
        /*00ce*/ 	.short	(.L_325 - .L_324)
.L_324:
        /*00d0*/ 	.word	0x00000008
.L_325:


//--------------------- .nv.info._ZN2at6native16roll_cuda_kernelIfEEvPKT_PS2_llllll --------------------------
	.section	.nv.info._ZN2at6native16roll_cuda_kernelIfEEvPKT_PS2_llllll,"",@"SHT_CUDA_INFO"
	.sectionflags	@""
	.align	4


	//----- nvinfo : EIATTR_CUDA_API_VERSION
	.align		4
        /*0000*/ 	.byte	0x04, 0x37
        /*0002*/ 	.short	(.L_327 - .L_326)
.L_326:
        /*0004*/ 	.word	0x00000082


	//----- nvinfo : EIATTR_KPARAM_INFO
	.align		4
.L_327:
        /*0008*/ 	.byte	0x04, 0x17
        /*000a*/ 	.short	(.L_329 - .L_328)
.L_328:
        /*000c*/ 	.word	0x00000000
        /*0010*/ 	.short	0x0007
        /*0012*/ 	.short	0x0038
        /*0014*/ 	.byte	0x00, 0xf0, 0x21, 0x00


	//----- nvinfo : EIATTR_KPARAM_INFO
	.align		4
.L_329:
        /*0018*/ 	.byte	0x04, 0x17
        /*001a*/ 	.short	(.L_331 - .L_330)
.L_330:
        /*001c*/ 	.word	0x00000000
        /*0020*/ 	.short	0x0006
        /*0022*/ 	.short	0x0030
        /*0024*/ 	.byte	0x00, 0xf0, 0x21, 0x00


	//----- nvinfo : EIATTR_KPARAM_INFO
	.align		4
.L_331:
        /*0028*/ 	.byte	0x04, 0x17
        /*002a*/ 	.short	(.L_333 - .L_332)
.L_332:
        /*002c*/ 	.word	0x00000000
        /*0030*/ 	.short	0x0005
        /*0032*/ 	.short	0x0028
        /*0034*/ 	.byte	0x00, 0xf0, 0x21, 0x00


	//----- nvinfo : EIATTR_KPARAM_INFO
	.align		4
.L_333:
        /*0038*/ 	.byte	0x04, 0x17
        /*003a*/ 	.short	(.L_335 - .L_334)
.L_334:
        /*003c*/ 	.word	0x00000000
        /*0040*/ 	.short	0x0004
        /*0042*/ 	.short	0x0020
        /*0044*/ 	.byte	0x00, 0xf0, 0x21, 0x00


	//----- nvinfo : EIATTR_KPARAM_INFO
	.align		4
.L_335:
        /*0048*/ 	.byte	0x04, 0x17
        /*004a*/ 	.short	(.L_337 - .L_336)
.L_336:
        /*004c*/ 	.word	0x00000000
        /*0050*/ 	.short	0x0003
        /*0052*/ 	.short	0x0018
        /*0054*/ 	.byte	0x00, 0xf0, 0x21, 0x00


	//----- nvinfo : EIATTR_KPARAM_INFO
	.align		4
.L_337:
        /*0058*/ 	.byte	0x04, 0x17
        /*005a*/ 	.short	(.L_339 - .L_338)
.L_338:
        /*005c*/ 	.word	0x00000000
        /*0060*/ 	.short	0x0002
        /*0062*/ 	.short	0x0010
        /*0064*/ 	.byte	0x00, 0xf0, 0x21, 0x00


	//----- nvinfo : EIATTR_KPARAM_INFO
	.align		4
.L_339:
        /*0068*/ 	.byte	0x04, 0x17
        /*006a*/ 	.short	(.L_341 - .L_340)
.L_340:
        /*006c*/ 	.word	0x00000000
        /*0070*/ 	.short	0x0001
        /*0072*/ 	.short	0x0008
        /*0074*/ 	.byte	0x00, 0xf5, 0x21, 0x00


	//----- nvinfo : EIATTR_KPARAM_INFO
	.align		4
.L_341:
        /*0078*/ 	.byte	0x04, 0x17
        /*007a*/ 	.short	(.L_343 - .L_342)
.L_342:
        /*007c*/ 	.word	0x00000000
        /*0080*/ 	.short	0x0000
        /*0082*/ 	.short	0x0000
        /*0084*/ 	.byte	0x00, 0xf5, 0x21, 0x00


	//----- nvinfo : EIATTR_SPARSE_MMA_MASK
	.align		4
.L_343:
        /*0088*/ 	.byte	0x03, 0x50
        /*008a*/ 	.short	0x0000


	//----- nvinfo : EIATTR_MAXREG_COUNT
	.align		4
        /*008c*/ 	.byte	0x03, 0x1b
        /*008e*/ 	.short	0x0080


	//----- nvinfo : EIATTR_MERCURY_ISA_VERSION
	.align		4
        /*0090*/ 	.byte	0x03, 0x5f
        /*0092*/ 	.short	0x0101


	//----- nvinfo : EIATTR_VRC_CTA_INIT_COUNT
	.align		4
        /*0094*/ 	.byte	0x02, 0x4a
	.zero		1
	.zero		1


	//----- nvinfo : EIATTR_EXIT_INSTR_OFFSETS
	.align		4
        /*0098*/ 	.byte	0x04, 0x1c
        /*009a*/ 	.short	(.L_345 - .L_344)


	//   ....[0]....
.L_344:
        /*009c*/ 	.word	0x00000090


	//   ....[1]....
        /*00a0*/ 	.word	0x00000690


	//----- nvinfo : EIATTR_MAX_THREADS
	.align		4
.L_345:
        /*00a4*/ 	.byte	0x04, 0x05
        /*00a6*/ 	.short	(.L_347 - .L_346)
.L_346:
        /*00a8*/ 	.word	0x00000200
        /*00ac*/ 	.word	0x00000001
        /*00b0*/ 	.word	0x00000001


	//----- nvinfo : EIATTR_CRS_STACK_SIZE
	.align		4
.L_347:
        /*00b4*/ 	.byte	0x04, 0x1e
        /*00b6*/ 	.short	(.L_349 - .L_348)
.L_348:
        /*00b8*/ 	.word	0x00000000


	//----- nvinfo : EIATTR_CBANK_PARAM_SIZE
	.align		4
.L_349:
        /*00bc*/ 	.byte	0x03, 0x19
        /*00be*/ 	.short	0x0040


	//----- nvinfo : EIATTR_PARAM_CBANK
	.align		4
        /*00c0*/ 	.byte	0x04, 0x0a
        /*00c2*/ 	.short	(.L_351 - .L_350)
	.align		4
.L_350:
        /*00c4*/ 	.word	index@(.nv.constant0._ZN2at6native16roll_cuda_kernelIfEEvPKT_PS2_llllll)
        /*00c8*/ 	.short	0x0380
        /*00ca*/ 	.short	0x0040


	//----- nvinfo : EIATTR_SW_WAR
	.align		4
.L_351:
        /*00cc*/ 	.byte	0x04, 0x36
        /*00ce*/ 	.short	(.L_353 - .L_352)
.L_352:
        /*00d0*/ 	.word	0x00000008
.L_353:


//--------------------- .nv.info._ZN2at6native16roll_cuda_kernelIdEEvPKT_PS2_llllll --------------------------
	.section	.nv.info._ZN2at6native16roll_cuda_kernelIdEEvPKT_PS2_llllll,"",@"SHT_CUDA_INFO"
	.sectionflags	@""
	.align	4


	//----- nvinfo : EIATTR_CUDA_API_VERSION
	.align		4
        /*0000*/ 	.byte	0x04, 0x37
        /*0002*/ 	.short	(.L_355 - .L_354)
.L_354:
        /*0004*/ 	.word	0x00000082


	//----- nvinfo : EIATTR_KPARAM_INFO
	.align		4
.L_355:
        /*0008*/ 	.byte	0x04, 0x17
        /*000a*/ 	.short	(.L_357 - .L_356)
.L_356:
        /*000c*/ 	.word	0x00000000
        /*0010*/ 	.short	0x0007
        /*0012*/ 	.short	0x0038
        /*0014*/ 	.byte	0x00, 0xf0, 0x21, 0x00


	//----- nvinfo : EIATTR_KPARAM_INFO
	.align		4
.L_357:
        /*0018*/ 	.byte	0x04, 0x17
        /*001a*/ 	.short	(.L_359 - .L_358)
.L_358:
        /*001c*/ 	.word	0x00000000
        /*0020*/ 	.short	0x0006
        /*0022*/ 	.short	0x0030
        /*0024*/ 	.byte	0x00, 0xf0, 0x21, 0x00


	//----- nvinfo : EIATTR_KPARAM_INFO
	.align		4
.L_359:
        /*0028*/ 	.byte	0x04, 0x17
        /*002a*/ 	.short	(.L_361 - .L_360)
.L_360:
        /*002c*/ 	.word	0x00000000
        /*0030*/ 	.short	0x0005
        /*0032*/ 	.short	0x0028
        /*0034*/ 	.byte	0x00, 0xf0, 0x21, 0x00


	//----- nvinfo : EIATTR_KPARAM_INFO
	.align		4
.L_361:
        /*0038*/ 	.byte	0x04, 0x17
        /*003a*/ 	.short	(.L_363 - .L_362)
.L_362:
        /*003c*/ 	.word	0x00000000
        /*0040*/ 	.short	0x0004
        /*0042*/ 	.short	0x0020
        /*0044*/ 	.byte	0x00, 0xf0, 0x21, 0x00


	//----- nvinfo : EIATTR_KPARAM_INFO
	.align		4
.L_363:
        /*0048*/ 	.byte	0x04, 0x17
        /*004a*/ 	.short	(.L_365 - .L_364)
.L_364:
        /*004c*/ 	.word	0x00000000
        /*0050*/ 	.short	0x0003
        /*0052*/ 	.short	0x0018
        /*0054*/ 	.byte	0x00, 0xf0, 0x21, 0x00


	//----- nvinfo : EIATTR_KPARAM_INFO
	.align		4
.L_365:
        /*0058*/ 	.byte	0x04, 0x17
        /*005a*/ 	.short	(.L_367 - .L_366)
.L_366:
        /*005c*/ 	.word	0x00000000
        /*0060*/ 	.short	0x0002
        /*0062*/ 	.short	0x0010
        /*0064*/ 	.byte	0x00, 0xf0, 0x21, 0x00


	//----- nvinfo : EIATTR_KPARAM_INFO
	.align		4
.L_367:
        /*0068*/ 	.byte	0x04, 0x17
        /*006a*/ 	.short	(.L_369 - .L_368)
.L_368:
        /*006c*/ 	.word	0x00000000
        /*0070*/ 	.short	0x0001
        /*0072*/ 	.short	0x0008
        /*0074*/ 	.byte	0x00, 0xf5, 0x21, 0x00


	//----- nvinfo : EIATTR_KPARAM_INFO
	.align		4
.L_369:
        /*0078*/ 	.byte	0x04, 0x17
        /*007a*/ 	.short	(.L_371 - .L_370)
.L_370:
        /*007c*/ 	.word	0x00000000
        /*0080*/ 	.short	0x0000
        /*0082*/ 	.short	0x0000
        /*0084*/ 	.byte	0x00, 0xf5, 0x21, 0x00


	//----- nvinfo : EIATTR_SPARSE_MMA_MASK
	.align		4
.L_371:
        /*0088*/ 	.byte	0x03, 0x50
        /*008a*/ 	.short	0x0000


	//----- nvinfo : EIATTR_MAXREG_COUNT
	.align		4
        /*008c*/ 	.byte	0x03, 0x1b
        /*008e*/ 	.short	0x0080


	//----- nvinfo : EIATTR_MERCURY_ISA_VERSION
	.align		4
        /*0090*/ 	.byte	0x03, 0x5f
        /*0092*/ 	.short	0x0101


	//----- nvinfo : EIATTR_VRC_CTA_INIT_COUNT
	.align		4
        /*0094*/ 	.byte	0x02, 0x4a
	.zero		1
	.zero		1


	//----- nvinfo : EIATTR_EXIT_INSTR_OFFSETS
	.align		4
        /*0098*/ 	.byte	0x04, 0x1c
        /*009a*/ 	.short	(.L_373 - .L_372)


	//   ....[0]....
.L_372:
        /*009c*/ 	.word	0x00000090


	//   ....[1]....
        /*00a0*/ 	.word	0x00000690


	//----- nvinfo : EIATTR_MAX_THREADS
	.align		4
.L_373:
        /*00a4*/ 	.byte	0x04, 0x05
        /*00a6*/ 	.short	(.L_375 - .L_374)
.L_374:
        /*00a8*/ 	.word	0x00000200
        /*00ac*/ 	.word	0x00000001
        /*00b0*/ 	.word	0x00000001


	//----- nvinfo : EIATTR_CRS_STACK_SIZE
	.align		4
.L_375:
        /*00b4*/ 	.byte	0x04, 0x1e
        /*00b6*/ 	.short	(.L_377 - .L_376)
.L_376:
        /*00b8*/ 	.word	0x00000000


	//----- nvinfo : EIATTR_CBANK_PARAM_SIZE
	.align		4
.L_377:
        /*00bc*/ 	.byte	0x03, 0x19
        /*00be*/ 	.short	0x0040


	//----- nvinfo : EIATTR_PARAM_CBANK
	.align		4
        /*00c0*/ 	.byte	0x04, 0x0a
        /*00c2*/ 	.short	(.L_379 - .L_378)
	.align		4
.L_378:
        /*00c4*/ 	.word	index@(.nv.constant0._ZN2at6native16roll_cuda_kernelIdEEvPKT_PS2_llllll)
        /*00c8*/ 	.short	0x0380
        /*00ca*/ 	.short	0x0040


	//----- nvinfo : EIATTR_SW_WAR
	.align		4
.L_379:
        /*00cc*/ 	.byte	0x04, 0x36
        /*00ce*/ 	.short	(.L_381 - .L_380)
.L_380:
        /*00d0*/ 	.word	0x00000008
.L_381:


//--------------------- .nv.info._ZN2at6native16roll_cuda_kernelIsEEvPKT_PS2_llllll --------------------------
	.section	.nv.info._ZN2at6native16roll_cuda_kernelIsEEvPKT_PS2_llllll,"",@"SHT_CUDA_INFO"
	.sectionflags	@""
	.align	4


	//----- nvinfo : EIATTR_CUDA_API_VERSION
	.align		4
        /*0000*/ 	.byte	0x04, 0x37
        /*0002*/ 	.short	(.L_383 - .L_382)
.L_382:
        /*0004*/ 	.word	0x00000082


	//----- nvinfo : EIATTR_KPARAM_INFO
	.align		4
.L_383:
        /*0008*/ 	.byte	0x04, 0x17
        /*000a*/ 	.short	(.L_385 - .L_384)
.L_384:
        /*000c*/ 	.word	0x00000000
        /*0010*/ 	.short	0x0007
        /*0012*/ 	.short	0x0038
        /*0014*/ 	.byte	0x00, 0xf0, 0x21, 0x00


	//----- nvinfo : EIATTR_KPARAM_INFO
	.align		4
.L_385:
        /*0018*/ 	.byte	0x04, 0x17
        /*001a*/ 	.short	(.L_387 - .L_386)
.L_386:
        /*001c*/ 	.word	0x00000000
        /*0020*/ 	.short	0x0006
        /*0022*/ 	.short	0x0030
        /*0024*/ 	.byte	0x00, 0xf0, 0x21, 0x00


	//----- nvinfo : EIATTR_KPARAM_INFO
	.align		4
.L_387:
        /*0028*/ 	.byte	0x04, 0x17
        /*002a*/ 	.short	(.L_389 - .L_388)
.L_388:
        /*002c*/ 	.word	0x00000000
        /*0030*/ 	.short	0x0005
        /*0032*/ 	.short	0x0028
        /*0034*/ 	.byte	0x00, 0xf0, 0x21, 0x00


	//----- nvinfo : EIATTR_KPARAM_INFO
	.align		4
.L_389:
        /*0038*/ 	.byte	0x04, 0x17
        /*003a*/ 	.short	(.L_391 - .L_390)
.L_390:
        /*003c*/ 	.word	0x00000000
        /*0040*/ 	.short	0x0004
        /*0042*/ 	.short	0x0020
        /*0044*/ 	.byte	0x00, 0xf0, 0x21, 0x00


	//----- nvinfo : EIATTR_KPARAM_INFO
	.align		4
.L_391:
        /*0048*/ 	.byte	0x04, 0x17
        /*004a*/ 	.short	(.L_393 - .L_392)
.L_392:
        /*004c*/ 	.word	0x00000000
        /*0050*/ 	.short	0x0003
        /*0052*/ 	.short	0x0018
        /*0054*/ 	.byte	0x00, 0xf0, 0x21, 0x00


	//----- nvinfo : EIATTR_KPARAM_INFO
	.align		4
.L_393:
        /*0058*/ 	.byte	0x04, 0x17
        /*005a*/ 	.short	(.L_395 - .L_394)
.L_394:
        /*005c*/ 	.word	0x00000000
        /*0060*/ 	.short	0x0002
        /*0062*/ 	.short	0x0010
        /*0064*/ 	.byte	0x00, 0xf0, 0x21, 0x00


	//----- nvinfo : EIATTR_KPARAM_INFO
	.align		4
.L_395:
        /*0068*/ 	.byte	0x04, 0x17
        /*006a*/ 	.short	(.L_397 - .L_396)
.L_396:
        /*006c*/ 	.word	0x00000000
        /*0070*/ 	.short	0x0001
        /*0072*/ 	.short	0x0008
        /*0074*/ 	.byte	0x00, 0xf5, 0x21, 0x00


	//----- nvinfo : EIATTR_KPARAM_INFO
	.align		4
.L_397:
        /*0078*/ 	.byte	0x04, 0x17
        /*007a*/ 	.short	(.L_399 - .L_398)
.L_398:
        /*007c*/ 	.word	0x00000000
        /*0080*/ 	.short	0x0000
        /*0082*/ 	.short	0x0000
        /*0084*/ 	.byte	0x00, 0xf5, 0x21, 0x00


	//----- nvinfo : EIATTR_SPARSE_MMA_MASK
	.align		4
.L_399:
        /*0088*/ 	.byte	0x03, 0x50
        /*008a*/ 	.short	0x0000


	//----- nvinfo : EIATTR_MAXREG_COUNT
	.align		4
        /*008c*/ 	.byte	0x03, 0x1b
        /*008e*/ 	.short	0x0080


	//----- nvinfo : EIATTR_MERCURY_ISA_VERSION
	.align		4
        /*0090*/ 	.byte	0x03, 0x5f
        /*0092*/ 	.short	0x0101


	//----- nvinfo : EIATTR_VRC_CTA_INIT_COUNT
	.align		4
        /*0094*/ 	.byte	0x02, 0x4a
	.zero		1
	.zero		1


	//----- nvinfo : EIATTR_EXIT_INSTR_OFFSETS
	.align		4
        /*0098*/ 	.byte	0x04, 0x1c
        /*009a*/ 	.short	(.L_401 - .L_400)


	//   ....[0]....
.L_400:
        /*009c*/ 	.word	0x00000090


	//   ....[1]....
        /*00a0*/ 	.word	0x00000690


	//----- nvinfo : EIATTR_MAX_THREADS
	.align		4
.L_401:
        /*00a4*/ 	.byte	0x04, 0x05
        /*00a6*/ 	.short	(.L_403 - .L_402)
.L_402:
        /*00a8*/ 	.word	0x00000200
        /*00ac*/ 	.word	0x00000001
        /*00b0*/ 	.word	0x00000001


	//----- nvinfo : EIATTR_CRS_STACK_SIZE
	.align		4
.L_403:
        /*00b4*/ 	.byte	0x04, 0x1e
        /*00b6*/ 	.short	(.L_405 - .L_404)
.L_404:
        /*00b8*/ 	.word	0x00000000


	//----- nvinfo : EIATTR_CBANK_PARAM_SIZE
	.align		4
.L_405:
        /*00bc*/ 	.byte	0x03, 0x19
        /*00be*/ 	.short	0x0040


	//----- nvinfo : EIATTR_PARAM_CBANK
	.align		4
        /*00c0*/ 	.byte	0x04, 0x0a
        /*00c2*/ 	.short	(.L_407 - .L_406)
	.align		4
.L_406:
        /*00c4*/ 	.word	index@(.nv.constant0._ZN2at6native16roll_cuda_kernelIsEEvPKT_PS2_llllll)
        /*00c8*/ 	.short	0x0380
        /*00ca*/ 	.short	0x0040


	//----- nvinfo : EIATTR_SW_WAR
	.align		4
.L_407:
        /*00cc*/ 	.byte	0x04, 0x36
        /*00ce*/ 	.short	(.L_409 - .L_408)
.L_408:
        /*00d0*/ 	.word	0x00000008
.L_409:


//--------------------- .nv.info._ZN2at6native16roll_cuda_kernelIlEEvPKT_PS2_llllll --------------------------
	.section	.nv.info._ZN2at6native16roll_cuda_kernelIlEEvPKT_PS2_llllll,"",@"SHT_CUDA_INFO"
	.sectionflags	@""
	.align	4


	//----- nvinfo : EIATTR_CUDA_API_VERSION
	.align		4
        /*0000*/ 	.byte	0x04, 0x37
        /*0002*/ 	.short	(.L_411 - .L_410)
.L_410:
        /*0004*/ 	.word	0x00000082


	//----- nvinfo : EIATTR_KPARAM_INFO
	.align		4
.L_411:
        /*0008*/ 	.byte	0x04, 0x17
        /*000a*/ 	.short	(.L_413 - .L_412)
.L_412:
        /*000c*/ 	.word	0x00000000
        /*0010*/ 	.short	0x0007
        /*0012*/ 	.short	0x0038
        /*0014*/ 	.byte	0x00, 0xf0, 0x21, 0x00


	//----- nvinfo : EIATTR_KPARAM_INFO
	.align		4
.L_413:
        /*0018*/ 	.byte	0x04, 0x17
        /*001a*/ 	.short	(.L_415 - .L_414)
.L_414:
        /*001c*/ 	.word	0x00000000
        /*0020*/ 	.short	0x0006
        /*0022*/ 	.short	0x0030
        /*0024*/ 	.byte	0x00, 0xf0, 0x21, 0x00


	//----- nvinfo : EIATTR_KPARAM_INFO
	.align		4
.L_415:
        /*0028*/ 	.byte	0x04, 0x17
        /*002a*/ 	.short	(.L_417 - .L_416)
.L_416:
        /*002c*/ 	.word	0x00000000
        /*0030*/ 	.short	0x0005
        /*0032*/ 	.short	0x0028
        /*0034*/ 	.byte	0x00, 0xf0, 0x21, 0x00


	//----- nvinfo : EIATTR_KPARAM_INFO
	.align		4
.L_417:
        /*0038*/ 	.byte	0x04, 0x17
        /*003a*/ 	.short	(.L_419 - .L_418)
.L_418:
        /*003c*/ 	.word	0x00000000
        /*0040*/ 	.short	0x0004
        /*0042*/ 	.short	0x0020
        /*0044*/ 	.byte	0x00, 0xf0, 0x21, 0x00


	//----- nvinfo : EIATTR_KPARAM_INFO
	.align		4
.L_419:
        /*0048*/ 	.byte	0x04, 0x17
        /*004a*/ 	.short	(.L_421 - .L_420)
.L_420:
        /*004c*/ 	.word	0x00000000
        /*0050*/ 	.short	0x0003
        /*0052*/ 	.short	0x0018
        /*0054*/ 	.byte	0x00, 0xf0, 0x21, 0x00


	//----- nvinfo : EIATTR_KPARAM_INFO
	.align		4
.L_421:
        /*0058*/ 	.byte	0x04, 0x17
        /*005a*/ 	.short	(.L_423 - .L_422)
.L_422:
        /*005c*/ 	.word	0x00000000
        /*0060*/ 	.short	0x0002
        /*0062*/ 	.short	0x0010
        /*0064*/ 	.byte	0x00, 0xf0, 0x21, 0x00


	//----- nvinfo : EIATTR_KPARAM_INFO
	.align		4
.L_423:
        /*0068*/ 	.byte	0x04, 0x17
        /*006a*/ 	.short	(.L_425 - .L_424)
.L_424:
        /*006c*/ 	.word	0x00000000
        /*0070*/ 	.short	0x0001
        /*0072*/ 	.short	0x0008
        /*0074*/ 	.byte	0x00, 0xf5, 0x21, 0x00


	//----- nvinfo : EIATTR_KPARAM_INFO
	.align		4
.L_425:
        /*0078*/ 	.byte	0x04, 0x17
        /*007a*/ 	.short	(.L_427 - .L_426)
.L_426:
        /*007c*/ 	.word	0x00000000
        /*0080*/ 	.short	0x0000
        /*0082*/ 	.short	0x0000
        /*0084*/ 	.byte	0x00, 0xf5, 0x21, 0x00


	//----- nvinfo : EIATTR_SPARSE_MMA_MASK
	.align		4
.L_427:
        /*0088*/ 	.byte	0x03, 0x50
        /*008a*/ 	.short	0x0000


	//----- nvinfo : EIATTR_MAXREG_COUNT
	.align		4
        /*008c*/ 	.byte	0x03, 0x1b
        /*008e*/ 	.short	0x0080


	//----- nvinfo : EIATTR_MERCURY_ISA_VERSION
	.align		4
        /*0090*/ 	.byte	0x03, 0x5f
        /*0092*/ 	.short	0x0101


	//----- nvinfo : EIATTR_VRC_CTA_INIT_COUNT
	.align		4
        /*0094*/ 	.byte	0x02, 0x4a
	.zero		1
	.zero		1


	//----- nvinfo : EIATTR_EXIT_INSTR_OFFSETS
	.align		4
        /*0098*/ 	.byte	0x04, 0x1c
        /*009a*/ 	.short	(.L_429 - .L_428)


	//   ....[0]....
.L_428:
        /*009c*/ 	.word	0x00000090


	//   ....[1]....
        /*00a0*/ 	.word	0x00000690


	//----- nvinfo : EIATTR_MAX_THREADS
	.align		4
.L_429:
        /*00a4*/ 	.byte	0x04, 0x05
        /*00a6*/ 	.short	(.L_431 - .L_430)
.L_430:
        /*00a8*/ 	.word	0x00000200
        /*00ac*/ 	.word	0x00000001
        /*00b0*/ 	.word	0x00000001


	//----- nvinfo : EIATTR_CRS_STACK_SIZE
	.align		4
.L_431:
        /*00b4*/ 	.byte	0x04, 0x1e
        /*00b6*/ 	.short	(.L_433 - .L_432)
.L_432:
        /*00b8*/ 	.word	0x00000000


	//----- nvinfo : EIATTR_CBANK_PARAM_SIZE
	.align		4
.L_433:
        /*00bc*/ 	.byte	0x03, 0x19
        /*00be*/ 	.short	0x0040


	//----- nvinfo : EIATTR_PARAM_CBANK
	.align		4
        /*00c0*/ 	.byte	0x04, 0x0a
        /*00c2*/ 	.short	(.L_435 - .L_434)
	.align		4
.L_434:
        /*00c4*/ 	.word	index@(.nv.constant0._ZN2at6native16roll_cuda_kernelIlEEvPKT_PS2_llllll)
        /*00c8*/ 	.short	0x0380
        /*00ca*/ 	.short	0x0040


	//----- nvinfo : EIATTR_SW_WAR
	.align		4
.L_435:
        /*00cc*/ 	.byte	0x04, 0x36
        /*00ce*/ 	.short	(.L_437 - .L_436)
.L_436:
        /*00d0*/ 	.word	0x00000008
.L_437:


//--------------------- .nv.info._ZN2at6native16roll_cuda_kernelIiEEvPKT_PS2_llllll --------------------------
	.section	.nv.info._ZN2at6native16roll_cuda_kernelIiEEvPKT_PS2_llllll,"",@"SHT_CUDA_INFO"
	.sectionflags	@""
	.align	4


	//----- nvinfo : EIATTR_CUDA_API_VERSION
	.align		4
        /*0000*/ 	.byte	0x04, 0x37
        /*0002*/ 	.short	(.L_439 - .L_438)
.L_438:
        /*0004*/ 	.word	0x00000082


	//----- nvinfo : EIATTR_KPARAM_INFO
	.align		4
.L_439:
        /*0008*/ 	.byte	0x04, 0x17
        /*000a*/ 	.short	(.L_441 - .L_440)
.L_440:
        /*000c*/ 	.word	0x00000000
        /*0010*/ 	.short	0x0007
        /*0012*/ 	.short	0x0038
        /*0014*/ 	.byte	0x00, 0xf0, 0x21, 0x00


	//----- nvinfo : EIATTR_KPARAM_INFO
	.align		4
.L_441:
        /*0018*/ 	.byte	0x04, 0x17
        /*001a*/ 	.short	(.L_443 - .L_442)
.L_442:
        /*001c*/ 	.word	0x00000000
        /*0020*/ 	.short	0x0006
        /*0022*/ 	.short	0x0030
        /*0024*/ 	.byte	0x00, 0xf0, 0x21, 0x00


	//----- nvinfo : EIATTR_KPARAM_INFO
	.align		4
.L_443:
        /*0028*/ 	.byte	0x04, 0x17
        /*002a*/ 	.short	(.L_445 - .L_444)
.L_444:
        /*002c*/ 	.word	0x00000000
        /*0030*/ 	.short	0x0005
        /*0032*/ 	.short	0x0028
        /*0034*/ 	.byte	0x00, 0xf0, 0x21, 0x00


	//----- nvinfo : EIATTR_KPARAM_INFO
	.align		4
.L_445:
        /*0038*/ 	.byte	0x04, 0x17
        /*003a*/ 	.short	(.L_447 - .L_446)
.L_446:
        /*003c*/ 	.word	0x00000000
        /*0040*/ 	.short	0x0004
        /*0042*/ 	.short	0x0020
        /*0044*/ 	.byte	0x00, 0xf0, 0x21, 0x00


	//----- nvinfo : EIATTR_KPARAM_INFO
	.align		4
.L_447:
        /*0048*/ 	.byte	0x04, 0x17
        /*004a*/ 	.short	(.L_449 - .L_448)
.L_448:
        /*004c*/ 	.word	0x00000000
        /*0050*/ 	.short	0x0003
        /*0052*/ 	.short	0x0018
        /*0054*/ 	.byte	0x00, 0xf0, 0x21, 0x00


	//----- nvinfo : EIATTR_KPARAM_INFO
	.align		4
.L_449:
        /*0058*/ 	.byte	0x04, 0x17
        /*005a*/ 	.short	(.L_451 - .L_450)
.L_450:
        /*005c*/ 	.word	0x00000000
        /*0060*/ 	.short	0x0002
        /*0062*/ 	.short	0x0010
        /*0064*/ 	.byte	0x00, 0xf0, 0x21, 0x00


	//----- nvinfo : EIATTR_KPARAM_INFO
	.align		4
.L_451:
        /*0068*/ 	.byte	0x04, 0x17
        /*006a*/ 	.short	(.L_453 - .L_452)
.L_452:
        /*006c*/ 	.word	0x00000000
        /*0070*/ 	.short	0x0001
        /*0072*/ 	.short	0x0008
        /*0074*/ 	.byte	0x00, 0xf5, 0x21, 0x00


	//----- nvinfo : EIATTR_KPARAM_INFO
	.align		4
.L_453:
        /*0078*/ 	.byte	0x04, 0x17
        /*007a*/ 	.short	(.L_455 - .L_454)
.L_454:
        /*007c*/ 	.word	0x00000000
        /*0080*/ 	.short	0x0000
        /*0082*/ 	.short	0x0000
        /*0084*/ 	.byte	0x00, 0xf5, 0x21, 0x00


	//----- nvinfo : EIATTR_SPARSE_MMA_MASK
	.align		4
.L_455:
        /*0088*/ 	.byte	0x03, 0x50
        /*008a*/ 	.short	0x0000


	//----- nvinfo : EIATTR_MAXREG_COUNT
	.align		4
        /*008c*/ 	.byte	0x03, 0x1b
        /*008e*/ 	.short	0x0080


	//----- nvinfo : EIATTR_MERCURY_ISA_VERSION
	.align		4
        /*0090*/ 	.byte	0x03, 0x5f
        /*0092*/ 	.short	0x0101


	//----- nvinfo : EIATTR_VRC_CTA_INIT_COUNT
	.align		4
        /*0094*/ 	.byte	0x02, 0x4a
	.zero		1
	.zero		1


	//----- nvinfo : EIATTR_EXIT_INSTR_OFFSETS
	.align		4
        /*0098*/ 	.byte	0x04, 0x1c
        /*009a*/ 	.short	(.L_457 - .L_456)


	//   ....[0]....
.L_456:
        /*009c*/ 	.word	0x00000090


	//   ....[1]....
        /*00a0*/ 	.word	0x00000690


	//----- nvinfo : EIATTR_MAX_THREADS
	.align		4
.L_457:
        /*00a4*/ 	.byte	0x04, 0x05
        /*00a6*/ 	.short	(.L_459 - .L_458)
.L_458:
        /*00a8*/ 	.word	0x00000200
        /*00ac*/ 	.word	0x00000001
        /*00b0*/ 	.word	0x00000001


	//----- nvinfo : EIATTR_CRS_STACK_SIZE
	.align		4
.L_459:
        /*00b4*/ 	.byte	0x04, 0x1e
        /*00b6*/ 	.short	(.L_461 - .L_460)
.L_460:
        /*00b8*/ 	.word	0x00000000


	//----- nvinfo : EIATTR_CBANK_PARAM_SIZE
	.align		4
.L_461:
        /*00bc*/ 	.byte	0x03, 0x19
        /*00be*/ 	.short	0x0040


	//----- nvinfo : EIATTR_PARAM_CBANK
	.align		4
        /*00c0*/ 	.byte	0x04, 0x0a
        /*00c2*/ 	.short	(.L_463 - .L_462)
	.align		4
.L_462:
        /*00c4*/ 	.word	index@(.nv.constant0._ZN2at6native16roll_cuda_kernelIiEEvPKT_PS2_llllll)
        /*00c8*/ 	.short	0x0380
        /*00ca*/ 	.short	0x0040


	//----- nvinfo : EIATTR_SW_WAR
	.align		4
.L_463:
        /*00cc*/ 	.byte	0x04, 0x36
        /*00ce*/ 	.short	(.L_465 - .L_464)
.L_464:
        /*00d0*/ 	.word	0x00000008
.L_465:


//--------------------- .nv.info._ZN2at6native16roll_cuda_kernelIaEEvPKT_PS2_llllll --------------------------
	.section	.nv.info._ZN2at6native16roll_cuda_kernelIaEEvPKT_PS2_llllll,"",@"SHT_CUDA_INFO"
	.sectionflags	@""
	.align	4


	//----- nvinfo : EIATTR_CUDA_API_VERSION
	.align		4
        /*0000*/ 	.byte	0x04, 0x37
        /*0002*/ 	.short	(.L_467 - .L_466)
.L_466:
        /*0004*/ 	.word	0x00000082


	//----- nvinfo : EIATTR_KPARAM_INFO
	.align		4
.L_467:
        /*0008*/ 	.byte	0x04, 0x17
        /*000a*/ 	.short	(.L_469 - .L_468)
.L_468:
        /*000c*/ 	.word	0x00000000
        /*0010*/ 	.short	0x0007
        /*0012*/ 	.short	0x0038
        /*0014*/ 	.byte	0x00, 0xf0, 0x21, 0x00


	//----- nvinfo : EIATTR_KPARAM_INFO
	.align		4
.L_469:
        /*0018*/ 	.byte	0x04, 0x17
        /*001a*/ 	.short	(.L_471 - .L_470)
.L_470:
        /*001c*/ 	.word	0x00000000
        /*0020*/ 	.short	0x0006
        /*0022*/ 	.short	0x0030
        /*0024*/ 	.byte	0x00, 0xf0, 0x21, 0x00


	//----- nvinfo : EIATTR_KPARAM_INFO
	.align		4
.L_471:
        /*0028*/ 	.byte	0x04, 0x17
        /*002a*/ 	.short	(.L_473 - .L_472)
.L_472:
        /*002c*/ 	.word	0x00000000
        /*0030*/ 	.short	0x0005
        /*0032*/ 	.short	0x0028
        /*0034*/ 	.byte	0x00, 0xf0, 0x21, 0x00


	//----- nvinfo : EIATTR_KPARAM_INFO
	.align		4
.L_473:
        /*0038*/ 	.byte	0x04, 0x17
        /*003a*/ 	.short	(.L_475 - .L_474)
.L_474:
        /*003c*/ 	.word	0x00000000
        /*0040*/ 	.short	0x0004
        /*0042*/ 	.short	0x0020
        /*0044*/ 	.byte	0x00, 0xf0, 0x21, 0x00


	//----- nvinfo : EIATTR_KPARAM_INFO
	.align		4
.L_475:
        /*0048*/ 	.byte	0x04, 0x17
        /*004a*/ 	.short	(.L_477 - .L_476)
.L_476:
        /*004c*/ 	.word	0x00000000
        /*0050*/ 	.short	0x0003
        /*0052*/ 	.short	0x0018
        /*0054*/ 	.byte	0x00, 0xf0, 0x21, 0x00


	//----- nvinfo : EIATTR_KPARAM_INFO
	.align		4
.L_477:
        /*0058*/ 	.byte	0x04, 0x17
        /*005a*/ 	.short	(.L_479 - .L_478)
.L_478:
        /*005c*/ 	.word	0x00000000
        /*0060*/ 	.short	0x0002
        /*0062*/ 	.short	0x0010
        /*0064*/ 	.byte	0x00, 0xf0, 0x21, 0x00


	//----- nvinfo : EIATTR_KPARAM_INFO
	.align		4
.L_479:
        /*0068*/ 	.byte	0x04, 0x17
        /*006a*/ 	.short	(.L_481 - .L_480)
.L_480:
        /*006c*/ 	.word	0x00000000
        /*0070*/ 	.short	0x0001
        /*0072*/ 	.short	0x0008
        /*0074*/ 	.byte	0x00, 0xf5, 0x21, 0x00


	//----- nvinfo : EIATTR_KPARAM_INFO
	.align		4
.L_481:
        /*0078*/ 	.byte	0x04, 0x17
        /*007a*/ 	.short	(.L_483 - .L_482)
.L_482:
        /*007c*/ 	.word	0x00000000
        /*0080*/ 	.short	0x0000
        /*0082*/ 	.short	0x0000
        /*0084*/ 	.byte	0x00, 0xf5, 0x21, 0x00


	//----- nvinfo : EIATTR_SPARSE_MMA_MASK
	.align		4
.L_483:
        /*0088*/ 	.byte	0x03, 0x50
        /*008a*/ 	.short	0x0000


	//----- nvinfo : EIATTR_MAXREG_COUNT
	.align		4
        /*008c*/ 	.byte	0x03, 0x1b
        /*008e*/ 	.short	0x0080


	//----- nvinfo : EIATTR_MERCURY_ISA_VERSION
	.align		4
        /*0090*/ 	.byte	0x03, 0x5f
        /*0092*/ 	.short	0x0101


	//----- nvinfo : EIATTR_VRC_CTA_INIT_COUNT
	.align		4
        /*0094*/ 	.byte	0x02, 0x4a
	.zero		1
	.zero		1


	//----- nvinfo : EIATTR_EXIT_INSTR_OFFSETS
	.align		4
        /*0098*/ 	.byte	0x04, 0x1c
        /*009a*/ 	.short	(.L_485 - .L_484)


	//   ....[0]....
.L_484:
        /*009c*/ 	.word	0x00000090


	//   ....[1]....
        /*00a0*/ 	.word	0x00000670


	//----- nvinfo : EIATTR_MAX_THREADS
	.align		4
.L_485:
        /*00a4*/ 	.byte	0x04, 0x05
        /*00a6*/ 	.short	(.L_487 - .L_486)
.L_486:
        /*00a8*/ 	.word	0x00000200
        /*00ac*/ 	.word	0x00000001
        /*00b0*/ 	.word	0x00000001


	//----- nvinfo : EIATTR_CRS_STACK_SIZE
	.align		4
.L_487:
        /*00b4*/ 	.byte	0x04, 0x1e
        /*00b6*/ 	.short	(.L_489 - .L_488)
.L_488:
        /*00b8*/ 	.word	0x00000000


	//----- nvinfo : EIATTR_CBANK_PARAM_SIZE
	.align		4
.L_489:
        /*00bc*/ 	.byte	0x03, 0x19
        /*00be*/ 	.short	0x0040


	//----- nvinfo : EIATTR_PARAM_CBANK
	.align		4
        /*00c0*/ 	.byte	0x04, 0x0a
        /*00c2*/ 	.short	(.L_491 - .L_490)
	.align		4
.L_490:
        /*00c4*/ 	.word	index@(.nv.constant0._ZN2at6native16roll_cuda_kernelIaEEvPKT_PS2_llllll)
        /*00c8*/ 	.short	0x0380
        /*00ca*/ 	.short	0x0040


	//----- nvinfo : EIATTR_SW_WAR
	.align		4
.L_491:
        /*00cc*/ 	.byte	0x04, 0x36
        /*00ce*/ 	.short	(.L_493 - .L_492)
.L_492:
        /*00d0*/ 	.word	0x00000008
.L_493:


//--------------------- .nv.info._ZN2at6native16roll_cuda_kernelIhEEvPKT_PS2_llllll --------------------------
	.section	.nv.info._ZN2at6native16roll_cuda_kernelIhEEvPKT_PS2_llllll,"",@"SHT_CUDA_INFO"
	.sectionflags	@""
	.align	4


	//----- nvinfo : EIATTR_CUDA_API_VERSION
	.align		4
        /*0000*/ 	.byte	0x04, 0x37
        /*0002*/ 	.short	(.L_495 - .L_494)
.L_494:
        /*0004*/ 	.word	0x00000082


	//----- nvinfo : EIATTR_KPARAM_INFO
	.align		4
.L_495:
        /*0008*/ 	.byte	0x04, 0x17
        /*000a*/ 	.short	(.L_497 - .L_496)
.L_496:
        /*000c*/ 	.word	0x00000000
        /*0010*/ 	.short	0x0007
        /*0012*/ 	.short	0x0038
        /*0014*/ 	.byte	0x00, 0xf0, 0x21, 0x00


	//----- nvinfo : EIATTR_KPARAM_INFO
	.align		4
.L_497:
        /*0018*/ 	.byte	0x04, 0x17
        /*001a*/ 	.short	(.L_499 - .L_498)
.L_498:
        /*001c*/ 	.word	0x00000000
        /*0020*/ 	.short	0x0006
        /*0022*/ 	.short	0x0030
        /*0024*/ 	.byte	0x00, 0xf0, 0x21, 0x00


	//----- nvinfo : EIATTR_KPARAM_INFO
	.align		4
.L_499:
        /*0028*/ 	.byte	0x04, 0x17
        /*002a*/ 	.short	(.L_501 - .L_500)
.L_500:
        /*002c*/ 	.word	0x00000000
        /*0030*/ 	.short	0x0005
        /*0032*/ 	.short	0x0028
        /*0034*/ 	.byte	0x00, 0xf0, 0x21, 0x00


	//----- nvinfo : EIATTR_KPARAM_INFO
	.align		4
.L_501:
        /*0038*/ 	.byte	0x04, 0x17
        /*003a*/ 	.short	(.L_503 - .L_502)
.L_502:
        /*003c*/ 	.word	0x00000000
        /*0040*/ 	.short	0x0004
        /*0042*/ 	.short	0x0020
        /*0044*/ 	.byte	0x00, 0xf0, 0x21, 0x00


	//----- nvinfo : EIATTR_KPARAM_INFO
	.align		4
.L_503:
        /*0048*/ 	.byte	0x04, 0x17
        /*004a*/ 	.short	(.L_505 - .L_504)
.L_504:
        /*004c*/ 	.word	0x00000000
        /*0050*/ 	.short	0x0003
        /*0052*/ 	.short	0x0018
        /*0054*/ 	.byte	0x00, 0xf0, 0x21, 0x00


	//----- nvinfo : EIATTR_KPARAM_INFO
	.align		4
.L_505:
        /*0058*/ 	.byte	0x04, 0x17
        /*005a*/ 	.short	(.L_507 - .L_506)
.L_506:
        /*005c*/ 	.word	0x00000000
        /*0060*/ 	.short	0x0002
        /*0062*/ 	.short	0x0010
        /*0064*/ 	.byte	0x00, 0xf0, 0x21, 0x00


	//----- nvinfo : EIATTR_KPARAM_INFO
	.align		4
.L_507:
        /*0068*/ 	.byte	0x04, 0x17
        /*006a*/ 	.short	(.L_509 - .L_508)
.L_508:
        /*006c*/ 	.word	0x00000000
        /*0070*/ 	.short	0x0001
        /*0072*/ 	.short	0x0008
        /*0074*/ 	.byte	0x00, 0xf5, 0x21, 0x00


	//----- nvinfo : EIATTR_KPARAM_INFO
	.align		4
.L_509:
        /*0078*/ 	.byte	0x04, 0x17
        /*007a*/ 	.short	(.L_511 - .L_510)
.L_510:
        /*007c*/ 	.word	0x00000000
        /*0080*/ 	.short	0x0000
        /*0082*/ 	.short	0x0000
        /*0084*/ 	.byte	0x00, 0xf5, 0x21, 0x00


	//----- nvinfo : EIATTR_SPARSE_MMA_MASK
	.align		4
.L_511:
        /*0088*/ 	.byte	0x03, 0x50
        /*008a*/ 	.short	0x0000


	//----- nvinfo : EIATTR_MAXREG_COUNT
	.align		4
        /*008c*/ 	.byte	0x03, 0x1b
        /*008e*/ 	.short	0x0080


	//----- nvinfo : EIATTR_MERCURY_ISA_VERSION
	.align		4
        /*0090*/ 	.byte	0x03, 0x5f
        /*0092*/ 	.short	0x0101


	//----- nvinfo : EIATTR_VRC_CTA_INIT_COUNT
	.align		4
        /*0094*/ 	.byte	0x02, 0x4a
	.zero		1
	.zero		1


	//----- nvinfo : EIATTR_EXIT_INSTR_OFFSETS
	.align		4
        /*0098*/ 	.byte	0x04, 0x1c
        /*009a*/ 	.short	(.L_513 - .L_512)


	//   ....[0]....
.L_512:
        /*009c*/ 	.word	0x00000090


	//   ....[1]....
        /*00a0*/ 	.word	0x00000670


	//----- nvinfo : EIATTR_MAX_THREADS
	.align		4
.L_513:
        /*00a4*/ 	.byte	0x04, 0x05
        /*00a6*/ 	.short	(.L_515 - .L_514)
.L_514:
        /*00a8*/ 	.word	0x00000200
        /*00ac*/ 	.word	0x00000001
        /*00b0*/ 	.word	0x00000001


	//----- nvinfo : EIATTR_CRS_STACK_SIZE
	.align		4
.L_515:
        /*00b4*/ 	.byte	0x04, 0x1e
        /*00b6*/ 	.short	(.L_517 - .L_516)
.L_516:
        /*00b8*/ 	.word	0x00000000


	//----- nvinfo : EIATTR_CBANK_PARAM_SIZE
	.align		4
.L_517:
        /*00bc*/ 	.byte	0x03, 0x19
        /*00be*/ 	.short	0x0040


	//----- nvinfo : EIATTR_PARAM_CBANK
	.align		4
        /*00c0*/ 	.byte	0x04, 0x0a
        /*00c2*/ 	.short	(.L_519 - .L_518)
	.align		4
.L_518:
        /*00c4*/ 	.word	index@(.nv.constant0._ZN2at6native16roll_cuda_kernelIhEEvPKT_PS2_llllll)
        /*00c8*/ 	.short	0x0380
        /*00ca*/ 	.short	0x0040


	//----- nvinfo : EIATTR_SW_WAR
	.align		4
.L_519:
        /*00cc*/ 	.byte	0x04, 0x36
        /*00ce*/ 	.short	(.L_521 - .L_520)
.L_520:
        /*00d0*/ 	.word	0x00000008
.L_521:


//--------------------- .nv.callgraph             --------------------------
	.section	.nv.callgraph,"",@"SHT_CUDA_CALLGRAPH"
	.align	4
	.sectionentsize	8
	.align		4
        /*0000*/ 	.word	0x00000000
	.align		4
        /*0004*/ 	.word	0xffffffff
	.align		4
        /*0008*/ 	.word	0x00000000
	.align		4
        /*000c*/ 	.word	0xfffffffe
	.align		4
        /*0010*/ 	.word	0x00000000
	.align		4
        /*0014*/ 	.word	0xfffffffd
	.align		4
        /*0018*/ 	.word	0x00000000
	.align		4
        /*001c*/ 	.word	0xfffffffc


//--------------------- .nv.constant4             --------------------------
	.section	.nv.constant4,"a",@progbits
	.align	8
	.align		8
.nv.constant4:
        /*0000*/ 	.dword	_ZN55_INTERNAL_693d5a22_24_TensorTransformations_cu_fbdaa4d34cuda3std3__45__cpo5beginE
	.align		8
        /*0008*/ 	.dword	_ZN55_INTERNAL_693d5a22_24_TensorTransformations_cu_fbdaa4d34cuda3std3__45__cpo3endE
	.align		8
        /*0010*/ 	.dword	_ZN55_INTERNAL_693d5a22_24_TensorTransformations_cu_fbdaa4d34cuda3std3__45__cpo6cbeginE
	.align		8
        /*0018*/ 	.dword	_ZN55_INTERNAL_693d5a22_24_TensorTransformations_cu_fbdaa4d34cuda3std3__45__cpo4cendE
	.align		8
        /*0020*/ 	.dword	_ZN55_INTERNAL_693d5a22_24_TensorTransformations_cu_fbdaa4d34cuda3std3__45__cpo6rbeginE
	.align		8
        /*0028*/ 	.dword	_ZN55_INTERNAL_693d5a22_24_TensorTransformations_cu_fbdaa4d34cuda3std3__45__cpo4rendE
	.align		8
        /*0030*/ 	.dword	_ZN55_INTERNAL_693d5a22_24_TensorTransformations_cu_fbdaa4d34cuda3std3__45__cpo7crbeginE
	.align		8
        /*0038*/ 	.dword	_ZN55_INTERNAL_693d5a22_24_TensorTransformations_cu_fbdaa4d34cuda3std3__45__cpo5crendE
	.align		8
        /*0040*/ 	.dword	_ZN55_INTERNAL_693d5a22_24_TensorTransformations_cu_fbdaa4d34cuda3std3__457_GLOBAL__N__693d5a22_24_TensorTransformations_cu_fbdaa4d36ignoreE
	.align		8
        /*0048*/ 	.dword	_ZN55_INTERNAL_693d5a22_24_TensorTransformations_cu_fbdaa4d34cuda3std3__419piecewise_constructE
	.align		8
        /*0050*/ 	.dword	_ZN55_INTERNAL_693d5a22_24_TensorTransformations_cu_fbdaa4d34cuda3std3__48in_placeE
	.align		8
        /*0058*/ 	.dword	_ZN55_INTERNAL_693d5a22_24_TensorTransformations_cu_fbdaa4d34cuda3std3__420unreachable_sentinelE
	.align		8
        /*0060*/ 	.dword	_ZN55_INTERNAL_693d5a22_24_TensorTransformations_cu_fbdaa4d34cuda3std6ranges3__45__cpo4swapE
	.align		8
        /*0068*/ 	.dword	_ZN55_INTERNAL_693d5a22_24_TensorTransformations_cu_fbdaa4d34cuda3std6ranges3__45__cpo9iter_moveE
	.align		8
        /*0070*/ 	.dword	_ZN55_INTERNAL_693d5a22_24_TensorTransformations_cu_fbdaa4d34cuda3std6ranges3__45__cpo5beginE
	.align		8
        /*0078*/ 	.dword	_ZN55_INTERNAL_693d5a22_24_TensorTransformations_cu_fbdaa4d34cuda3std6ranges3__45__cpo3endE
	.align		8
        /*0080*/ 	.dword	_ZN55_INTERNAL_693d5a22_24_TensorTransformations_cu_fbdaa4d34cuda3std6ranges3__45__cpo6cbeginE
	.align		8
        /*0088*/ 	.dword	_ZN55_INTERNAL_693d5a22_24_TensorTransformations_cu_fbdaa4d34cuda3std6ranges3__45__cpo4cendE
	.align		8
        /*0090*/ 	.dword	_ZN55_INTERNAL_693d5a22_24_TensorTransformations_cu_fbdaa4d34cuda3std6ranges3__45__cpo7advanceE
	.align		8
        /*0098*/ 	.dword	_ZN55_INTERNAL_693d5a22_24_TensorTransformations_cu_fbdaa4d34cuda3std6ranges3__45__cpo9iter_swapE
	.align		8
        /*00a0*/ 	.dword	_ZN55_INTERNAL_693d5a22_24_TensorTransformations_cu_fbdaa4d34cuda3std6ranges3__45__cpo4nextE
	.align		8
        /*00a8*/ 	.dword	_ZN55_INTERNAL_693d5a22_24_TensorTransformations_cu_fbdaa4d34cuda3std6ranges3__45__cpo4prevE
	.align		8
        /*00b0*/ 	.dword	_ZN55_INTERNAL_693d5a22_24_TensorTransformations_cu_fbdaa4d34cuda3std6ranges3__45__cpo4dataE
	.align		8
        /*00b8*/ 	.dword	_ZN55_INTERNAL_693d5a22_24_TensorTransformations_cu_fbdaa4d34cuda3std6ranges3__45__cpo5cdataE
	.align		8
        /*00c0*/ 	.dword	_ZN55_INTERNAL_693d5a22_24_TensorTransformations_cu_fbdaa4d34cuda3std6ranges3__45__cpo4sizeE
	.align		8
        /*00c8*/ 	.dword	_ZN55_INTERNAL_693d5a22_24_TensorTransformations_cu_fbdaa4d34cuda3std6ranges3__45__cpo5ssizeE
	.align		8
        /*00d0*/ 	.dword	_ZN55_INTERNAL_693d5a22_24_TensorTransformations_cu_fbdaa4d34cuda3std6ranges3__45__cpo8distanceE
	.align		8
        /*00d8*/ 	.dword	_ZN55_INTERNAL_693d5a22_24_TensorTransformations_cu_fbdaa4d36thrust24THRUST_300001_SM_1000_NS6system6detail10sequential3seqE


//--------------------- .text._ZN2at6native16roll_cuda_kernelIN3c107complexINS2_4HalfEEEEEvPKT_PS6_llllll --------------------------
	.section	.text._ZN2at6native16roll_cuda_kernelIN3c107complexINS2_4HalfEEEEEvPKT_PS6_llllll,"ax",@progbits
	.align	128
        .global         _ZN2at6native16roll_cuda_kernelIN3c107complexINS2_4HalfEEEEEvPKT_PS6_llllll
        .type           _ZN2at6native16roll_cuda_kernelIN3c107complexINS2_4HalfEEEEEvPKT_PS6_llllll,@function
        .size           _ZN2at6native16roll_cuda_kernelIN3c107complexINS2_4HalfEEEEEvPKT_PS6_llllll,(.L_x_92 - _ZN2at6native16roll_cuda_kernelIN3c107complexINS2_4HalfEEEEEvPKT_PS6_llllll)
        .other          _ZN2at6native16roll_cuda_kernelIN3c107complexINS2_4HalfEEEEEvPKT_PS6_llllll,@"STO_CUDA_ENTRY STV_DEFAULT"
_ZN2at6native16roll_cuda_kernelIN3c107complexINS2_4HalfEEEEEvPKT_PS6_llllll:
.text._ZN2at6native16roll_cuda_kernelIN3c107complexINS2_4HalfEEEEEvPKT_PS6_llllll:
[----:B------:R-:W-:Y:S01]  /*0000*/  LDC R1, c[0x0][0x37c] ;  /* 0x0000df00ff017b82 */ /* 0x000fe20000000800 */
[----:B------:R-:W0:Y:S07]  /*0010*/  S2R R2, SR_TID.X ;  /* 0x0000000000027919 */ /* 0x000e2e0000002100 */
[----:B------:R-:W0:Y:S01]  /*0020*/  S2UR UR4, SR_CTAID.X ;  /* 0x00000000000479c3 */ /* 0x000e220000002500 */
[----:B------:R-:W1:Y:S01]  /*0030*/  LDCU.64 UR6, c[0x0][0x390] ;  /* 0x00007200ff0677ac */ /* 0x000e620008000a00 */
[----:B------:R-:W-:-:S06]  /*0040*/  IMAD.MOV.U32 R3, RZ, RZ, RZ ;  /* 0x000000ffff037224 */ /* 0x000fcc00078e00ff */
[----:B------:R-:W0:Y:S02]  /*0050*/  LDC R5, c[0x0][0x360] ;  /* 0x0000d800ff057b82 */ /* 0x000e240000000800 */
[----:B0-----:R-:W-:-:S03]  /*0060*/  IMAD.WIDE.U32 R2, R5, UR4, R2 ;  /* 0x0000000405027c25 */ /* 0x001fc6000f8e0002 */
[----:B-1----:R-:W-:-:S04]  /*0070*/  ISETP.GE.U32.AND P0, PT, R2, UR6, PT ;  /* 0x0000000602007c0c */ /* 0x002fc8000bf06070 */
[----:B------:R-:W-:-:S13]  /*0080*/  ISETP.GE.AND.EX P0, PT, R3, UR7, PT, P0 ;  /* 0x0000000703007c0c */ /* 0x000fda000bf06300 */
[----:B------:R-:W-:Y:S05]  /*0090*/  @P0 EXIT ;  /* 0x000000000000094d */ /* 0x000fea0003800000 */
[----:B------:R-:W0:Y:S01]  /*00a0*/  LDCU.64 UR8, c[0x0][0x3b0] ;  /* 0x00007600ff0877ac */ /* 0x000e220008000a00 */
[----:B------:R-:W-:Y:S01]  /*00b0*/  BSSY.RECONVERGENT B0, `(.L_x_0) ;  /* 0x0000021000007945 */ /* 0x000fe20003800200 */
[----:B------:R-:W0:Y:S02]  /*00c0*/  LDCU.64 UR10, c[0x0][0x3a8] ;  /* 0x00007500ff0a77ac */ /* 0x000e240008000a00 */
[----:B0-----:R-:W-:Y:S02]  /*00d0*/  UIMAD UR6, UR9, UR10, URZ ;  /* 0x0000000a090672a4 */ /* 0x001fe4000f8e02ff */
[----:B------:R-:W-:Y:S02]  /*00e0*/  UIMAD.WIDE.U32 UR4, UR8, UR10, URZ ;  /* 0x0000000a080472a5 */ /* 0x000fe4000f8e00ff */
[----:B------:R-:W-:-:S04]  /*00f0*/  UIMAD UR6, UR8, UR11, UR6 ;  /* 0x0000000b080672a4 */ /* 0x000fc8000f8e0206 */
[----:B------:R-:W-:-:S06]  /*0100*/  UIADD3 UR8, UPT, UPT, UR5, UR6, URZ ;  /* 0x0000000605087290 */ /* 0x000fcc000fffe0ff */
[----:B------:R-:W-:-:S04]  /*0110*/  LOP3.LUT R0, R3, UR8, RZ, 0xfc, !PT ;  /* 0x0000000803007c12 */ /* 0x000fc8000f8efcff */
[----:B------:R-:W-:-:S13]  /*0120*/  ISETP.NE.U32.AND P0, PT, R0, RZ, PT ;  /* 0x000000ff0000720c */ /* 0x000fda0003f05070 */
[----:B------:R-:W-:Y:S05]  /*0130*/  @P0 BRA `(.L_x_1) ;  /* 0x0000000000500947 */ /* 0x000fea0003800000 */
[----:B------:R-:W0:Y:S01]  /*0140*/  I2F.U32.RP R0, UR4 ;  /* 0x0000000400007d06 */ /* 0x000e220008209000 */
[----:B------:R-:W-:-:S07]  /*0150*/  ISETP.NE.U32.AND P1, PT, RZ, UR4, PT ;  /* 0x00000004ff007c0c */ /* 0x000fce000bf25070 */
[----:B0-----:R-:W0:Y:S02]  /*0160*/  MUFU.RCP R0, R0 ;  /* 0x0000000000007308 */ /* 0x001e240000001000 */
[----:B0-----:R-:W-:-:S06]  /*0170*/  VIADD R4, R0, 0xffffffe ;  /* 0x0ffffffe00047836 */ /* 0x001fcc0000000000 */
[----:B------:R0:W1:Y:S02]  /*0180*/  F2I.FTZ.U32.TRUNC.NTZ R5, R4 ;  /* 0x0000000400057305 */ /* 0x000064000021f000 */
[----:B0-----:R-:W-:Y:S02]  /*0190*/  HFMA2 R4, -RZ, RZ, 0, 0 ;  /* 0x00000000ff047431 */ /* 0x001fe400000001ff */
[----:B-1----:R-:W-:-:S04]  /*01a0*/  IMAD.MOV R7, RZ, RZ, -R5 ;  /* 0x000000ffff077224 */ /* 0x002fc800078e0a05 */
[----:B------:R-:W-:-:S04]  /*01b0*/  IMAD R7, R7, UR4, RZ ;  /* 0x0000000407077c24 */ /* 0x000fc8000f8e02ff */
[----:B------:R-:W-:-:S06]  /*01c0*/  IMAD.HI.U32 R5, R5, R7, R4 ;  /* 0x0000000705057227 */ /* 0x000fcc00078e0004 */
[----:B------:R-:W-:-:S04]  /*01d0*/  IMAD.HI.U32 R5, R5, R2, RZ ;  /* 0x0000000205057227 */ /* 0x000fc800078e00ff */
[----:B------:R-:W-:-:S04]  /*01e0*/  IMAD.MOV R5, RZ, RZ, -R5 ;  /* 0x000000ffff057224 */ /* 0x000fc800078e0a05 */
[----:B------:R-:W-:Y:S02]  /*01f0*/  IMAD R6, R5, UR4, R2 ;  /* 0x0000000405067c24 */ /* 0x000fe4000f8e0202 */
[----:B------:R-:W-:-:S03]  /*0200*/  IMAD.MOV.U32 R5, RZ, RZ, RZ ;  /* 0x000000ffff057224 */ /* 0x000fc600078e00ff */
[----:B------:R-:W-:-:S13]  /*0210*/  ISETP.GE.U32.AND P0, PT, R6, UR4, PT ;  /* 0x0000000406007c0c */ /* 0x000fda000bf06070 */
[----:B------:R-:W-:-:S05]  /*0220*/  @P0 VIADD R6, R6, -UR4 ;  /* 0x8000000406060c36 */ /* 0x000fca0008000000 */
[----:B------:R-:W-:-:S13]  /*0230*/  ISETP.GE.U32.AND P0, PT, R6, UR4, PT ;  /* 0x0000000406007c0c */ /* 0x000fda000bf06070 */
[----:B------:R-:W-:Y:S01]  /*0240*/  @P0 VIADD R6, R6, -UR4 ;  /* 0x8000000406060c36 */ /* 0x000fe20008000000 */
[----:B------:R-:W-:-:S04]  /*0250*/  @!P1 LOP3.LUT R6, RZ, UR4, RZ, 0x33, !PT ;  /* 0x00000004ff069c12 */ /* 0x000fc8000f8e33ff */
[----:B------:R-:W-:Y:S01]  /*0260*/  MOV R4, R6 ;  /* 0x0000000600047202 */ /* 0x000fe20000000f00 */
[----:B------:R-:W-:Y:S06]  /*0270*/  BRA `(.L_x_2) ;  /* 0x0000000000107947 */ /* 0x000fec0003800000 */
.L_x_1:
[----:B------:R-:W-:-:S07]  /*0280*/  MOV R0, 0x2a0 ;  /* 0x000002a000007802 */ /* 0x000fce0000000f00 */
[----:B------:R-:W-:Y:S05]  /*0290*/  CALL.REL.NOINC `($__internal_1_$__cuda_sm20_rem_s64) ;  /* 0x0000000800547944 */ /* 0x000fea0003c00000 */
[----:B------:R-:W-:Y:S02]  /*02a0*/  IMAD.MOV.U32 R4, RZ, RZ, R6 ;  /* 0x000000ffff047224 */ /* 0x000fe400078e0006 */
[----:B------:R-:W-:-:S07]  /*02b0*/  IMAD.MOV.U32 R5, RZ, RZ, R7 ;  /* 0x000000ffff057224 */ /* 0x000fce00078e0007 */
.L_x_2:
[----:B------:R-:W-:Y:S05]  /*02c0*/  BSYNC.RECONVERGENT B0 ;  /* 0x0000000000007941 */ /* 0x000fea0003800200 */
.L_x_0:
[----:B------:R-:W0:Y:S01]  /*02d0*/  LDCU UR4, c[0x0][0x3b4] ;  /* 0x00007680ff0477ac */ /* 0x000e220008000800 */
[----:B------:R-:W-:Y:S01]  /*02e0*/  BSSY.RECONVERGENT B0, `(.L_x_3) ;  /* 0x000001e000007945 */ /* 0x000fe20003800200 */
[----:B0-----:R-:W-:-:S04]  /*02f0*/  LOP3.LUT R0, R5, UR4, RZ, 0xfc, !PT ;  /* 0x0000000405007c12 */ /* 0x001fc8000f8efcff */
[----:B------:R-:W-:-:S13]  /*0300*/  ISETP.NE.U32.AND P0, PT, R0, RZ, PT ;  /* 0x000000ff0000720c */ /* 0x000fda0003f05070 */
[----:B------:R-:W-:Y:S05]  /*0310*/  @P0 BRA `(.L_x_4) ;  /* 0x0000000000580947 */ /* 0x000fea0003800000 */
[----:B------:R-:W0:Y:S02]  /*0320*/  LDCU UR4, c[0x0][0x3b0] ;  /* 0x00007600ff0477ac */ /* 0x000e240008000800 */
[----:B0-----:R-:W0:Y:S01]  /*0330*/  I2F.U32.RP R0, UR4 ;  /* 0x0000000400007d06 */ /* 0x001e220008209000 */
[----:B------:R-:W-:-:S07]  /*0340*/  ISETP.NE.U32.AND P2, PT, RZ, UR4, PT ;  /* 0x00000004ff007c0c */ /* 0x000fce000bf45070 */
[----:B0-----:R-:W0:Y:S02]  /*0350*/  MUFU.RCP R0, R0 ;  /* 0x0000000000007308 */ /* 0x001e240000001000 */
[----:B0-----:R-:W-:-:S06]  /*0360*/  IADD3 R6, PT, PT, R0, 0xffffffe, RZ ;  /* 0x0ffffffe00067810 */ /* 0x001fcc0007ffe0ff */
[----:B------:R0:W1:Y:S02]  /*0370*/  F2I.FTZ.U32.TRUNC.NTZ R7, R6 ;  /* 0x0000000600077305 */ /* 0x000064000021f000 */
[----:B0-----:R-:W-:Y:S02]  /*0380*/  IMAD.MOV.U32 R6, RZ, RZ, RZ ;  /* 0x000000ffff067224 */ /* 0x001fe400078e00ff */
[----:B-1----:R-:W-:-:S04]  /*0390*/  IMAD.MOV R5, RZ, RZ, -R7 ;  /* 0x000000ffff057224 */ /* 0x002fc800078e0a07 */
[----:B------:R-:W-:-:S04]  /*03a0*/  IMAD R5, R5, UR4, RZ ;  /* 0x0000000405057c24 */ /* 0x000fc8000f8e02ff */
[----:B------:R-:W-:-:S06]  /*03b0*/  IMAD.HI.U32 R7, R7, R5, R6 ;  /* 0x0000000507077227 */ /* 0x000fcc00078e0006 */
[----:B------:R-:W-:-:S04]  /*03c0*/  IMAD.HI.U32 R7, R7, R4, RZ ;  /* 0x0000000407077227 */ /* 0x000fc800078e00ff */
[----:B------:R-:W-:-:S04]  /*03d0*/  IMAD.MOV R5, RZ, RZ, -R7 ;  /* 0x000000ffff057224 */ /* 0x000fc800078e0a07 */
[----:B------:R-:W-:Y:S02]  /*03e0*/  IMAD R4, R5, UR4, R4 ;  /* 0x0000000405047c24 */ /* 0x000fe4000f8e0204 */
[----:B------:R-:W-:-:S03]  /*03f0*/  HFMA2 R5, -RZ, RZ, 0, 0 ;  /* 0x00000000ff057431 */ /* 0x000fc600000001ff */
[----:B------:R-:W-:-:S13]  /*0400*/  ISETP.GE.U32.AND P0, PT, R4, UR4, PT ;  /* 0x0000000404007c0c */ /* 0x000fda000bf06070 */
[----:B------:R-:W-:Y:S01]  /*0410*/  @P0 IADD3 R4, PT, PT, R4, -UR4, RZ ;  /* 0x8000000404040c10 */ /* 0x000fe2000fffe0ff */
[----:B------:R-:W-:-:S03]  /*0420*/  @P0 VIADD R7, R7, 0x1 ;  /* 0x0000000107070836 */ /* 0x000fc60000000000 */
[----:B------:R-:W-:-:S13]  /*0430*/  ISETP.GE.U32.AND P1, PT, R4, UR4, PT ;  /* 0x0000000404007c0c */ /* 0x000fda000bf26070 */
[----:B------:R-:W-:Y:S01]  /*0440*/  @P1 VIADD R7, R7, 0x1 ;  /* 0x0000000107071836 */ /* 0x000fe20000000000 */
[----:B------:R-:W-:-:S05]  /*0450*/  @!P2 LOP3.LUT R7, RZ, UR4, RZ, 0x33, !PT ;  /* 0x00000004ff07ac12 */ /* 0x000fca000f8e33ff */
[----:B------:R-:W-:Y:S01]  /*0460*/  IMAD.MOV.U32 R4, RZ, RZ, R7 ;  /* 0x000000ffff047224 */ /* 0x000fe200078e0007 */
[----:B------:R-:W-:Y:S06]  /*0470*/  BRA `(.L_x_5) ;  /* 0x0000000000107947 */ /* 0x000fec0003800000 */
.L_x_4:
[----:B------:R-:W-:-:S07]  /*0480*/  MOV R0, 0x4a0 ;  /* 0x000004a000007802 */ /* 0x000fce0000000f00 */
[----:B------:R-:W-:Y:S05]  /*0490*/  CALL.REL.NOINC `($__internal_0_$__cuda_sm20_div_s64) ;  /* 0x0000000000807944 */ /* 0x000fea0003c00000 */
[----:B------:R-:W-:Y:S02]  /*04a0*/  IMAD.MOV.U32 R4, RZ, RZ, R6 ;  /* 0x000000ffff047224 */ /* 0x000fe400078e0006 */
[----:B------:R-:W-:-:S07]  /*04b0*/  IMAD.MOV.U32 R5, RZ, RZ, R7 ;  /* 0x000000ffff057224 */ /* 0x000fce00078e0007 */
.L_x_5:
[----:B------:R-:W-:Y:S05]  /*04c0*/  BSYNC.RECONVERGENT B0 ;  /* 0x0000000000007941 */ /* 0x000fea0003800200 */
.L_x_3:
[----:B------:R-:W0:Y:S01]  /*04d0*/  LDC.64 R10, c[0x0][0x3a0] ;  /* 0x0000e800ff0a7b82 */ /* 0x000e220000000a00 */
[----:B------:R-:W1:Y:S01]  /*04e0*/  LDCU.64 UR4, c[0x0][0x3b0] ;  /* 0x00007600ff0477ac */ /* 0x000e620008000a00 */
[----:B------:R-:W2:Y:S06]  /*04f0*/  LDCU.128 UR8, c[0x0][0x380] ;  /* 0x00007000ff0877ac */ /* 0x000eac0008000c00 */
[----:B------:R-:W0:Y:S02]  /*0500*/  LDC.64 R8, c[0x0][0x3a8] ;  /* 0x0000ea00ff087b82 */ /* 0x000e240000000a00 */
[----:B0-----:R-:W-:-:S04]  /*0510*/  IADD3 R7, P1, PT, R8, -R10, RZ ;  /* 0x8000000a08077210 */ /* 0x001fc80007f3e0ff */
[----:B------:R-:W-:Y:S01]  /*0520*/  ISETP.GE.U32.AND P0, PT, R4, R7, PT ;  /* 0x000000070400720c */ /* 0x000fe20003f06070 */
[----:B------:R-:W-:-:S05]  /*0530*/  IMAD.X R4, R9, 0x1, ~R11, P1 ;  /* 0x0000000109047824 */ /* 0x000fca00008e0e0b */
[----:B------:R-:W-:-:S13]  /*0540*/  ISETP.GE.AND.EX P0, PT, R5, R4, PT, P0 ;  /* 0x000000040500720c */ /* 0x000fda0003f06300 */
[----:B------:R-:W-:-:S04]  /*0550*/  @P0 IADD3 R0, P1, PT, -R8, R10, RZ ;  /* 0x0000000a08000210 */ /* 0x000fc80007f3e1ff */
[----:B------:R-:W-:-:S05]  /*0560*/  @P0 IADD3.X R4, PT, PT, ~R9, R11, RZ, P1, !PT ;  /* 0x0000000b09040210 */ /* 0x000fca0000ffe5ff */
[----:B-1----:R-:W-:Y:S02]  /*0570*/  @P0 IMAD R7, R4, UR4, RZ ;  /* 0x0000000404070c24 */ /* 0x002fe4000f8e02ff */
[----:B------:R-:W-:-:S04]  /*0580*/  @P0 IMAD.WIDE.U32 R4, R0, UR4, RZ ;  /* 0x0000000400040c25 */ /* 0x000fc8000f8e00ff */
[----:B------:R-:W-:Y:S02]  /*0590*/  @P0 IMAD R9, R0, UR5, R7 ;  /* 0x0000000500090c24 */ /* 0x000fe4000f8e0207 */
[C---:B------:R-:W-:Y:S02]  /*05a0*/  @!P0 IMAD R0, R10.reuse, UR5, RZ ;  /* 0x000000050a008c24 */ /* 0x040fe4000f8e02ff */
[----:B------:R-:W-:-:S04]  /*05b0*/  @!P0 IMAD.WIDE.U32 R6, R10, UR4, RZ ;  /* 0x000000040a068c25 */ /* 0x000fc8000f8e00ff */
[----:B------:R-:W-:Y:S01]  /*05c0*/  @!P0 IMAD R11, R11, UR4, R0 ;  /* 0x000000040b0b8c24 */ /* 0x000fe2000f8e0200 */
[----:B------:R-:W0:Y:S01]  /*05d0*/  LDCU.64 UR4, c[0x0][0x358] ;  /* 0x00006b00ff0477ac */ /* 0x000e220008000a00 */
[----:B------:R-:W-:Y:S02]  /*05e0*/  @!P0 IMAD.MOV.U32 R4, RZ, RZ, R6 ;  /* 0x000000ffff048224 */ /* 0x000fe400078e0006 */
[----:B------:R-:W-:Y:S02]  /*05f0*/  @P0 IMAD.IADD R5, R5, 0x1, R9 ;  /* 0x0000000105050824 */ /* 0x000fe400078e0209 */
[----:B------:R-:W-:Y:S01]  /*0600*/  @!P0 IMAD.IADD R5, R7, 0x1, R11 ;  /* 0x0000000107058824 */ /* 0x000fe200078e020b */
[----:B------:R-:W-:-:S04]  /*0610*/  IADD3 R0, P1, PT, R2, R4, RZ ;  /* 0x0000000402007210 */ /* 0x000fc80007f3e0ff */
[----:B--2---:R-:W-:Y:S02]  /*0620*/  LEA R4, P0, R0, UR8, 0x2 ;  /* 0x0000000800047c11 */ /* 0x004fe4000f8010ff */
[----:B------:R-:W-:-:S04]  /*0630*/  IADD3.X R5, PT, PT, R3, R5, RZ, P1, !PT ;  /* 0x0000000503057210 */ /* 0x000fc80000ffe4ff */
[----:B------:R-:W-:-:S06]  /*0640*/  LEA.HI.X R5, R0, UR9, R5, 0x2, P0 ;  /* 0x0000000900057c11 */ /* 0x000fcc00080f1405 */
[----:B0-----:R-:W2:Y:S01]  /*0650*/  LDG.E R5, desc[UR4][R4.64] ;  /* 0x0000000404057981 */ /* 0x001ea2000c1e1900 */
[----:B------:R-:W-:-:S04]  /*0660*/  LEA R6, P0, R2, UR10, 0x2 ;  /* 0x0000000a02067c11 */ /* 0x000fc8000f8010ff */
[----:B------:R-:W-:-:S05]  /*0670*/  LEA.HI.X R7, R2, UR11, R3, 0x2, P0 ;  /* 0x0000000b02077c11 */ /* 0x000fca00080f1403 */
[----:B--2---:R-:W-:Y:S01]  /*0680*/  STG.E desc[UR4][R6.64], R5 ;  /* 0x0000000506007986 */ /* 0x004fe2000c101904 */
[----:B------:R-:W-:Y:S05]  /*0690*/  EXIT ;  /* 0x000000000000794d */ /* 0x000fea0003800000 */
        .weak           $__internal_0_$__cuda_sm20_div_s64
        .type           $__internal_0_$__cuda_sm20_div_s64,@function
        .size           $__internal_0_$__cuda_sm20_div_s64,($__internal_1_$__cuda_sm20_rem_s64 - $__internal_0_$__cuda_sm20_div_s64)
$__internal_0_$__cuda_sm20_div_s64:
[----:B------:R-:W0:Y:S01]  /*06a0*/  LDCU.64 UR6, c[0x0][0x3b0] ;  /* 0x00007600ff0677ac */ /* 0x000e220008000a00 */
[----:B------:R-:W-:Y:S01]  /*06b0*/  ISETP.GE.AND P3, PT, R5, RZ, PT ;  /* 0x000000ff0500720c */ /* 0x000fe20003f66270 */
[----:B0-----:R-:W-:Y:S02]  /*06c0*/  UIADD3 UR4, UP1, UPT, URZ, -UR6, URZ ;  /* 0x80000006ff047290 */ /* 0x001fe4000ff3e0ff */
[----:B------:R-:W-:Y:S02]  /*06d0*/  UISETP.GE.AND UP0, UPT, UR7, URZ, UPT ;  /* 0x000000ff0700728c */ /* 0x000fe4000bf06270 */
[----:B------:R-:W-:Y:S02]  /*06e0*/  UIADD3.X UR5, UPT, UPT, URZ, ~UR7, URZ, UP1, !UPT ;  /* 0x80000007ff057290 */ /* 0x000fe40008ffe4ff */
[----:B------:R-:W-:Y:S02]  /*06f0*/  USEL UR4, UR4, UR6, !UP0 ;  /* 0x0000000604047287 */ /* 0x000fe4000c000000 */
[----:B------:R-:W-:-:S09]  /*0700*/  USEL UR5, UR5, UR7, !UP0 ;  /* 0x0000000705057287 */ /* 0x000fd2000c000000 */
[----:B------:R-:W0:Y:S08]  /*0710*/  I2F.U64.RP R10, UR4 ;  /* 0x00000004000a7d12 */ /* 0x000e300008309000 */
[----:B0-----:R-:W0:Y:S02]  /*0720*/  MUFU.RCP R10, R10 ;  /* 0x0000000a000a7308 */ /* 0x001e240000001000 */
[----:B0-----:R-:W-:-:S06]  /*0730*/  VIADD R6, R10, 0x1ffffffe ;  /* 0x1ffffffe0a067836 */ /* 0x001fcc0000000000 */
[----:B------:R-:W0:Y:S02]  /*0740*/  F2I.U64.TRUNC R6, R6 ;  /* 0x0000000600067311 */ /* 0x000e24000020d800 */
[----:B0-----:R-:W-:-:S04]  /*0750*/  IMAD.WIDE.U32 R8, R6, UR4, RZ ;  /* 0x0000000406087c25 */ /* 0x001fc8000f8e00ff */
[----:B------:R-:W-:Y:S01]  /*0760*/  IMAD R9, R6, UR5, R9 ;  /* 0x0000000506097c24 */ /* 0x000fe2000f8e0209 */
[----:B------:R-:W-:-:S03]  /*0770*/  IADD3 R11, P0, PT, RZ, -R8, RZ ;  /* 0x80000008ff0b7210 */ /* 0x000fc60007f1e0ff */
[----:B------:R-:W-:Y:S02]  /*0780*/  IMAD R9, R7, UR4, R9 ;  /* 0x0000000407097c24 */ /* 0x000fe4000f8e0209 */
[----:B------:R-:W-:-:S04]  /*0790*/  IMAD.HI.U32 R8, R6, R11, RZ ;  /* 0x0000000b06087227 */ /* 0x000fc800078e00ff */
[----:B------:R-:W-:Y:S02]  /*07a0*/  IMAD.X R13, RZ, RZ, ~R9, P0 ;  /* 0x000000ffff0d7224 */ /* 0x000fe400000e0e09 */
[----:B------:R-:W-:Y:S02]  /*07b0*/  IMAD.MOV.U32 R9, RZ, RZ, R6 ;  /* 0x000000ffff097224 */ /* 0x000fe400078e0006 */
[-C--:B------:R-:W-:Y:S02]  /*07c0*/  IMAD R15, R7, R13.reuse, RZ ;  /* 0x0000000d070f7224 */ /* 0x080fe400078e02ff */
[----:B------:R-:W-:-:S04]  /*07d0*/  IMAD.WIDE.U32 R8, P0, R6, R13, R8 ;  /* 0x0000000d06087225 */ /* 0x000fc80007800008 */
[----:B------:R-:W-:-:S04]  /*07e0*/  IMAD.HI.U32 R13, R7, R13, RZ ;  /* 0x0000000d070d7227 */ /* 0x000fc800078e00ff */
[----:B------:R-:W-:-:S05]  /*07f0*/  IMAD.HI.U32 R8, P1, R7, R11, R8 ;  /* 0x0000000b07087227 */ /* 0x000fca0007820008 */
[----:B------:R-:W-:Y:S02]  /*0800*/  IADD3 R9, P2, PT, R15, R8, RZ ;  /* 0x000000080f097210 */ /* 0x000fe40007f5e0ff */
[----:B------:R-:W-:-:S03]  /*0810*/  IADD3.X R8, PT, PT, R13, R7, RZ, P0, !PT ;  /* 0x000000070d087210 */ /* 0x000fc600007fe4ff */
[----:B------:R-:W-:Y:S01]  /*0820*/  IMAD.WIDE.U32 R6, R9, UR4, RZ ;  /* 0x0000000409067c25 */ /* 0x000fe2000f8e00ff */
[----:B------:R-:W-:-:S03]  /*0830*/  IADD3.X R11, PT, PT, RZ, RZ, R8, P2, P1 ;  /* 0x000000ffff0b7210 */ /* 0x000fc600017e2408 */
[----:B------:R-:W-:Y:S01]  /*0840*/  IMAD R8, R9, UR5, R7 ;  /* 0x0000000509087c24 */ /* 0x000fe2000f8e0207 */
[----:B------:R-:W-:Y:S02]  /*0850*/  IADD3 R13, P0, PT, RZ, -R6, RZ ;  /* 0x80000006ff0d7210 */ /* 0x000fe40007f1e0ff */
[----:B------:R-:W-:Y:S01]  /*0860*/  IADD3 R7, P4, PT, RZ, -R4, RZ ;  /* 0x80000004ff077210 */ /* 0x000fe20007f9e0ff */
[----:B------:R-:W-:Y:S02]  /*0870*/  IMAD R6, R11, UR4, R8 ;  /* 0x000000040b067c24 */ /* 0x000fe4000f8e0208 */
[----:B------:R-:W-:-:S04]  /*0880*/  IMAD.HI.U32 R8, R9, R13, RZ ;  /* 0x0000000d09087227 */ /* 0x000fc800078e00ff */
[----:B------:R-:W-:-:S04]  /*0890*/  IMAD.X R6, RZ, RZ, ~R6, P0 ;  /* 0x000000ffff067224 */ /* 0x000fc800000e0e06 */
[----:B------:R-:W-:-:S04]  /*08a0*/  IMAD.WIDE.U32 R8, P0, R9, R6, R8 ;  /* 0x0000000609087225 */ /* 0x000fc80007800008 */
[C---:B------:R-:W-:Y:S02]  /*08b0*/  IMAD R10, R11.reuse, R6, RZ ;  /* 0x000000060b0a7224 */ /* 0x040fe400078e02ff */
[----:B------:R-:W-:Y:S01]  /*08c0*/  IMAD.HI.U32 R9, P1, R11, R13, R8 ;  /* 0x0000000d0b097227 */ /* 0x000fe20007820008 */
[----:B------:R-:W-:Y:S02]  /*08d0*/  SEL R8, R7, R4, !P3 ;  /* 0x0000000407087207 */ /* 0x000fe40005800000 */
[----:B------:R-:W-:Y:S01]  /*08e0*/  MOV R7, RZ ;  /* 0x000000ff00077202 */ /* 0x000fe20000000f00 */
[----:B------:R-:W-:Y:S01]  /*08f0*/  IMAD.HI.U32 R6, R11, R6, RZ ;  /* 0x000000060b067227 */ /* 0x000fe200078e00ff */
[----:B------:R-:W-:-:S03]  /*0900*/  IADD3 R9, P2, PT, R10, R9, RZ ;  /* 0x000000090a097210 */ /* 0x000fc60007f5e0ff */
[----:B------:R-:W-:Y:S02]  /*0910*/  IMAD.X R10, RZ, RZ, ~R5, P4 ;  /* 0x000000ffff0a7224 */ /* 0x000fe400020e0e05 */
[----:B------:R-:W-:Y:S02]  /*0920*/  IMAD.X R11, R6, 0x1, R11, P0 ;  /* 0x00000001060b7824 */ /* 0x000fe400000e060b */
[----:B------:R-:W-:Y:S01]  /*0930*/  IMAD.HI.U32 R6, R9, R8, RZ ;  /* 0x0000000809067227 */ /* 0x000fe200078e00ff */
[----:B------:R-:W-:Y:S02]  /*0940*/  SEL R10, R10, R5, !P3 ;  /* 0x000000050a0a7207 */ /* 0x000fe40005800000 */
[----:B------:R-:W-:Y:S02]  /*0950*/  IADD3.X R11, PT, PT, RZ, RZ, R11, P2, P1 ;  /* 0x000000ffff0b7210 */ /* 0x000fe400017e240b */
[----:B------:R-:W-:Y:S01]  /*0960*/  LOP3.LUT R5, R5, UR7, RZ, 0x3c, !PT ;  /* 0x0000000705057c12 */ /* 0x000fe2000f8e3cff */
[----:B------:R-:W-:-:S04]  /*0970*/  IMAD.WIDE.U32 R6, R9, R10, R6 ;  /* 0x0000000a09067225 */ /* 0x000fc800078e0006 */
[C---:B------:R-:W-:Y:S02]  /*0980*/  IMAD R9, R11.reuse, R10, RZ ;  /* 0x0000000a0b097224 */ /* 0x040fe400078e02ff */
[----:B------:R-:W-:-:S04]  /*0990*/  IMAD.HI.U32 R6, P0, R11, R8, R6 ;  /* 0x000000080b067227 */ /* 0x000fc80007800006 */
[----:B------:R-:W-:Y:S01]  /*09a0*/  IMAD.HI.U32 R4, R11, R10, RZ ;  /* 0x0000000a0b047227 */ /* 0x000fe200078e00ff */
[----:B------:R-:W-:-:S03]  /*09b0*/  IADD3 R9, P1, PT, R9, R6, RZ ;  /* 0x0000000609097210 */ /* 0x000fc60007f3e0ff */
[----:B------:R-:W-:Y:S02]  /*09c0*/  IMAD.X R4, RZ, RZ, R4, P0 ;  /* 0x000000ffff047224 */ /* 0x000fe400000e0604 */
[----:B------:R-:W-:-:S04]  /*09d0*/  IMAD.WIDE.U32 R6, R9, UR4, RZ ;  /* 0x0000000409067c25 */ /* 0x000fc8000f8e00ff */
[----:B------:R-:W-:Y:S01]  /*09e0*/  IMAD.X R4, RZ, RZ, R4, P1 ;  /* 0x000000ffff047224 */ /* 0x000fe200008e0604 */
[----:B------:R-:W-:Y:S01]  /*09f0*/  IADD3 R11, P1, PT, -R6, R8, RZ ;  /* 0x00000008060b7210 */ /* 0x000fe20007f3e1ff */
[C---:B------:R-:W-:Y:S01]  /*0a00*/  IMAD R7, R9.reuse, UR5, R7 ;  /* 0x0000000509077c24 */ /* 0x040fe2000f8e0207 */
[----:B------:R-:W-:Y:S02]  /*0a10*/  IADD3 R6, P2, PT, R9, 0x1, RZ ;  /* 0x0000000109067810 */ /* 0x000fe40007f5e0ff */
[----:B------:R-:W-:Y:S01]  /*0a20*/  ISETP.GE.U32.AND P0, PT, R11, UR4, PT ;  /* 0x000000040b007c0c */ /* 0x000fe2000bf06070 */
[----:B------:R-:W-:-:S05]  /*0a30*/  IMAD R7, R4, UR4, R7 ;  /* 0x0000000404077c24 */ /* 0x000fca000f8e0207 */
[----:B------:R-:W-:Y:S01]  /*0a40*/  IADD3.X R13, PT, PT, ~R7, R10, RZ, P1, !PT ;  /* 0x0000000a070d7210 */ /* 0x000fe20000ffe5ff */
[----:B------:R-:W-:Y:S01]  /*0a50*/  IMAD.X R7, RZ, RZ, R4, P2 ;  /* 0x000000ffff077224 */ /* 0x000fe200010e0604 */
[----:B------:R-:W-:Y:S02]  /*0a60*/  IADD3 R8, P1, PT, R11, -UR4, RZ ;  /* 0x800000040b087c10 */ /* 0x000fe4000ff3e0ff */
[C---:B------:R-:W-:Y:S02]  /*0a70*/  ISETP.GE.U32.AND.EX P0, PT, R13.reuse, UR5, PT, P0 ;  /* 0x000000050d007c0c */ /* 0x040fe4000bf06100 */
[----:B------:R-:W-:Y:S02]  /*0a80*/  IADD3.X R10, PT, PT, R13, ~UR5, RZ, P1, !PT ;  /* 0x800000050d0a7c10 */ /* 0x000fe40008ffe4ff */
[----:B------:R-:W-:Y:S02]  /*0a90*/  SEL R8, R8, R11, P0 ;  /* 0x0000000b08087207 */ /* 0x000fe40000000000 */
[----:B------:R-:W-:-:S02]  /*0aa0*/  SEL R9, R6, R9, P0 ;  /* 0x0000000906097207 */ /* 0x000fc40000000000 */
[----:B------:R-:W-:Y:S02]  /*0ab0*/  SEL R10, R10, R13, P0 ;  /* 0x0000000d0a0a7207 */ /* 0x000fe40000000000 */
[----:B------:R-:W-:Y:S02]  /*0ac0*/  ISETP.GE.U32.AND P1, PT, R8, UR4, PT ;  /* 0x0000000408007c0c */ /* 0x000fe4000bf26070 */
[----:B------:R-:W-:Y:S02]  /*0ad0*/  SEL R4, R7, R4, P0 ;  /* 0x0000000407047207 */ /* 0x000fe40000000000 */
[----:B------:R-:W-:Y:S02]  /*0ae0*/  IADD3 R6, P2, PT, R9, 0x1, RZ ;  /* 0x0000000109067810 */ /* 0x000fe40007f5e0ff */
[----:B------:R-:W-:Y:S02]  /*0af0*/  ISETP.GE.U32.AND.EX P0, PT, R10, UR5, PT, P1 ;  /* 0x000000050a007c0c */ /* 0x000fe4000bf06110 */
[----:B------:R-:W-:Y:S01]  /*0b00*/  ISETP.GE.AND P1, PT, R5, RZ, PT ;  /* 0x000000ff0500720c */ /* 0x000fe20003f26270 */
[----:B------:R-:W-:Y:S01]  /*0b10*/  IMAD.X R7, RZ, RZ, R4, P2 ;  /* 0x000000ffff077224 */ /* 0x000fe200010e0604 */
[----:B------:R-:W-:Y:S01]  /*0b20*/  SEL R6, R6, R9, P0 ;  /* 0x0000000906067207 */ /* 0x000fe20000000000 */
[----:B------:R-:W-:-:S03]  /*0b30*/  IMAD.MOV.U32 R5, RZ, RZ, 0x0 ;  /* 0x00000000ff057424 */ /* 0x000fc600078e00ff */
[----:B------:R-:W-:Y:S02]  /*0b40*/  SEL R7, R7, R4, P0 ;  /* 0x0000000407077207 */ /* 0x000fe40000000000 */
[-C--:B------:R-:W-:Y:S02]  /*0b50*/  IADD3 R9, P2, PT, RZ, -R6.reuse, RZ ;  /* 0x80000006ff097210 */ /* 0x080fe40007f5e0ff */
[----:B------:R-:W-:Y:S02]  /*0b60*/  ISETP.NE.U32.AND P0, PT, RZ, UR6, PT ;  /* 0x00000006ff007c0c */ /* 0x000fe4000bf05070 */
[-C--:B------:R-:W-:Y:S02]  /*0b70*/  IADD3.X R4, PT, PT, RZ, ~R7.reuse, RZ, P2, !PT ;  /* 0x80000007ff047210 */ /* 0x080fe400017fe4ff */
[----:B------:R-:W-:Y:S02]  /*0b80*/  ISETP.NE.AND.EX P0, PT, RZ, UR7, PT, P0 ;  /* 0x00000007ff007c0c */ /* 0x000fe4000bf05300 */
[----:B------:R-:W-:Y:S01]  /*0b90*/  SEL R7, R4, R7, !P1 ;  /* 0x0000000704077207 */ /* 0x000fe20004800000 */
[----:B------:R-:W-:Y:S01]  /*0ba0*/  IMAD.MOV.U32 R4, RZ, RZ, R0 ;  /* 0x000000ffff047224 */ /* 0x000fe200078e0000 */
[----:B------:R-:W-:-:S02]  /*0bb0*/  SEL R6, R9, R6, !P1 ;  /* 0x0000000609067207 */ /* 0x000fc40004800000 */
[----:B------:R-:W-:Y:S02]  /*0bc0*/  SEL R7, R7, 0xffffffff, P0 ;  /* 0xffffffff07077807 */ /* 0x000fe40000000000 */
[----:B------:R-:W-:Y:S01]  /*0bd0*/  SEL R6, R6, 0xffffffff, P0 ;  /* 0xffffffff06067807 */ /* 0x000fe20000000000 */
[----:B------:R-:W-:Y:S06]  /*0be0*/  RET.REL.NODEC R4 `(_ZN2at6native16roll_cuda_kernelIN3c107complexINS2_4HalfEEEEEvPKT_PS6_llllll) ;  /* 0xfffffff404047950 */ /* 0x000fec0003c3ffff */
        .weak           $__internal_1_$__cuda_sm20_rem_s64
        .type           $__internal_1_$__cuda_sm20_rem_s64,@function
        .size           $__internal_1_$__cuda_sm20_rem_s64,(.L_x_92 - $__internal_1_$__cuda_sm20_rem_s64)
$__internal_1_$__cuda_sm20_rem_s64:
[----:B------:R-:W-:Y:S02]  /*0bf0*/  UIADD3 UR6, UP1, UPT, URZ, -UR4, URZ ;  /* 0x80000004ff067290 */ /* 0x000fe4000ff3e0ff */
[----:B------:R-:W-:Y:S02]  /*0c00*/  UISETP.GE.AND UP0, UPT, UR8, URZ, UPT ;  /* 0x000000ff0800728c */ /* 0x000fe4000bf06270 */
[----:B------:R-:W-:Y:S02]  /*0c10*/  UIADD3.X UR7, UPT, UPT, URZ, ~UR8, URZ, UP1, !UPT ;  /* 0x80000008ff077290 */ /* 0x000fe40008ffe4ff */
[----:B------:R-:W-:Y:S02]  /*0c20*/  USEL UR6, UR6, UR4, !UP0 ;  /* 0x0000000406067287 */ /* 0x000fe4000c000000 */
[----:B------:R-:W-:-:S09]  /*0c30*/  USEL UR7, UR7, UR8, !UP0 ;  /* 0x0000000807077287 */ /* 0x000fd2000c000000 */
[----:B------:R-:W0:Y:S08]  /*0c40*/  I2F.U64.RP R8, UR6 ;  /* 0x0000000600087d12 */ /* 0x000e300008309000 */
[----:B0-----:R-:W0:Y:S02]  /*0c50*/  MUFU.RCP R8, R8 ;  /* 0x0000000800087308 */ /* 0x001e240000001000 */
[----:B0-----:R-:W-:-:S06]  /*0c60*/  IADD3 R4, PT, PT, R8, 0x1ffffffe, RZ ;  /* 0x1ffffffe08047810 */ /* 0x001fcc0007ffe0ff */
        /* <DEDUP_REMOVED lines=15> */
[----:B------:R-:W-:Y:S02]  /*0d60*/  IADD3.X R9, PT, PT, RZ, RZ, R6, P2, P1 ;  /* 0x000000ffff097210 */ /* 0x000fe400017e2406 */
[----:B------:R-:W-:Y:S01]  /*0d70*/  ISETP.GE.AND P1, PT, R3, RZ, PT ;  /* 0x000000ff0300720c */ /* 0x000fe20003f26270 */
[----:B------:R-:W-:Y:S01]  /*0d80*/  IMAD R6, R7, UR7, R5 ;  /* 0x0000000707067c24 */ /* 0x000fe2000f8e0205 */
[----:B------:R-:W-:Y:S02]  /*0d90*/  IADD3 R11, P0, PT, RZ, -R4, RZ ;  /* 0x80000004ff0b7210 */ /* 0x000fe40007f1e0ff */
[-C--:B------:R-:W-:Y:S01]  /*0da0*/  IADD3 R5, P4, PT, RZ, -R2.reuse, RZ ;  /* 0x80000002ff057210 */ /* 0x080fe20007f9e0ff */
[----:B------:R-:W-:Y:S02]  /*0db0*/  IMAD R4, R9, UR6, R6 ;  /* 0x0000000609047c24 */ /* 0x000fe4000f8e0206 */
[----:B------:R-:W-:Y:S01]  /*0dc0*/  IMAD.HI.U32 R6, R7, R11, RZ ;  /* 0x0000000b07067227 */ /* 0x000fe200078e00ff */
[----:B------:R-:W-:-:S03]  /*0dd0*/  SEL R8, R5, R2, !P1 ;  /* 0x0000000205087207 */ /* 0x000fc60004800000 */
[----:B------:R-:W-:Y:S02]  /*0de0*/  IMAD.X R4, RZ, RZ, ~R4, P0 ;  /* 0x000000ffff047224 */ /* 0x000fe400000e0e04 */
[----:B------:R-:W-:Y:S02]  /*0df0*/  IMAD.X R5, RZ, RZ, ~R3, P4 ;  /* 0x000000ffff057224 */ /* 0x000fe400020e0e03 */
[----:B------:R-:W-:-:S03]  /*0e00*/  IMAD.WIDE.U32 R6, P0, R7, R4, R6 ;  /* 0x0000000407067225 */ /* 0x000fc60007800006 */
[----:B------:R-:W-:Y:S01]  /*0e10*/  SEL R10, R5, R3, !P1 ;  /* 0x00000003050a7207 */ /* 0x000fe20004800000 */
[----:B------:R-:W-:Y:S02]  /*0e20*/  IMAD.MOV.U32 R5, RZ, RZ, RZ ;  /* 0x000000ffff057224 */ /* 0x000fe400078e00ff */
[----:B------:R-:W-:-:S04]  /*0e30*/  IMAD.HI.U32 R7, P2, R9, R11, R6 ;  /* 0x0000000b09077227 */ /* 0x000fc80007840006 */
[CC--:B------:R-:W-:Y:S02]  /*0e40*/  IMAD R6, R9.reuse, R4.reuse, RZ ;  /* 0x0000000409067224 */ /* 0x0c0fe400078e02ff */
[----:B------:R-:W-:-:S03]  /*0e50*/  IMAD.HI.U32 R4, R9, R4, RZ ;  /* 0x0000000409047227 */ /* 0x000fc600078e00ff */
[----:B------:R-:W-:Y:S02]  /*0e60*/  IADD3 R7, P3, PT, R6, R7, RZ ;  /* 0x0000000706077210 */ /* 0x000fe40007f7e0ff */
[----:B------:R-:W-:-:S03]  /*0e70*/  IADD3.X R9, PT, PT, R4, R9, RZ, P0, !PT ;  /* 0x0000000904097210 */ /* 0x000fc600007fe4ff */
[----:B------:R-:W-:Y:S01]  /*0e80*/  IMAD.HI.U32 R4, R7, R8, RZ ;  /* 0x0000000807047227 */ /* 0x000fe200078e00ff */
[----:B------:R-:W-:-:S03]  /*0e90*/  IADD3.X R9, PT, PT, RZ, RZ, R9, P3, P2 ;  /* 0x000000ffff097210 */ /* 0x000fc60001fe4409 */
[----:B------:R-:W-:-:S04]  /*0ea0*/  IMAD.WIDE.U32 R4, R7, R10, R4 ;  /* 0x0000000a07047225 */ /* 0x000fc800078e0004 */
[C---:B------:R-:W-:Y:S02]  /*0eb0*/  IMAD R7, R9.reuse, R10, RZ ;  /* 0x0000000a09077224 */ /* 0x040fe400078e02ff */
[----:B------:R-:W-:-:S04]  /*0ec0*/  IMAD.HI.U32 R4, P0, R9, R8, R4 ;  /* 0x0000000809047227 */ /* 0x000fc80007800004 */
[----:B------:R-:W-:Y:S01]  /*0ed0*/  IMAD.HI.U32 R6, R9, R10, RZ ;  /* 0x0000000a09067227 */ /* 0x000fe200078e00ff */
[----:B------:R-:W-:-:S03]  /*0ee0*/  IADD3 R7, P2, PT, R7, R4, RZ ;  /* 0x0000000407077210 */ /* 0x000fc60007f5e0ff */
[----:B------:R-:W-:Y:S02]  /*0ef0*/  IMAD.X R6, RZ, RZ, R6, P0 ;  /* 0x000000ffff067224 */ /* 0x000fe400000e0606 */
[----:B------:R-:W-:-:S03]  /*0f00*/  IMAD.WIDE.U32 R4, R7, UR6, RZ ;  /* 0x0000000607047c25 */ /* 0x000fc6000f8e00ff */
[----:B------:R-:W-:Y:S01]  /*0f10*/  IADD3.X R6, PT, PT, RZ, R6, RZ, P2, !PT ;  /* 0x00000006ff067210 */ /* 0x000fe200017fe4ff */
[----:B------:R-:W-:Y:S01]  /*0f20*/  IMAD R7, R7, UR7, R5 ;  /* 0x0000000707077c24 */ /* 0x000fe2000f8e0205 */
[----:B------:R-:W-:-:S03]  /*0f30*/  IADD3 R8, P2, PT, -R4, R8, RZ ;  /* 0x0000000804087210 */ /* 0x000fc60007f5e1ff */
[----:B------:R-:W-:Y:S01]  /*0f40*/  IMAD R6, R6, UR6, R7 ;  /* 0x0000000606067c24 */ /* 0x000fe2000f8e0207 */
[----:B------:R-:W-:-:S03]  /*0f50*/  ISETP.GE.U32.AND P0, PT, R8, UR6, PT ;  /* 0x0000000608007c0c */ /* 0x000fc6000bf06070 */
[----:B------:R-:W-:Y:S01]  /*0f60*/  IMAD.X R7, R10, 0x1, ~R6, P2 ;  /* 0x000000010a077824 */ /* 0x000fe200010e0e06 */
[----:B------:R-:W-:-:S04]  /*0f70*/  IADD3 R5, P2, PT, R8, -UR6, RZ ;  /* 0x8000000608057c10 */ /* 0x000fc8000ff5e0ff */
[C---:B------:R-:W-:Y:S02]  /*0f80*/  ISETP.GE.U32.AND.EX P0, PT, R7.reuse, UR7, PT, P0 ;  /* 0x0000000707007c0c */ /* 0x040fe4000bf06100 */
[----:B------:R-:W-:Y:S02]  /*0f90*/  IADD3.X R4, PT, PT, R7, ~UR7, RZ, P2, !PT ;  /* 0x8000000707047c10 */ /* 0x000fe400097fe4ff */
[----:B------:R-:W-:Y:S02]  /*0fa0*/  SEL R5, R5, R8, P0 ;  /* 0x0000000805057207 */ /* 0x000fe40000000000 */
[----:B------:R-:W-:Y:S02]  /*0fb0*/  SEL R4, R4, R7, P0 ;  /* 0x0000000704047207 */ /* 0x000fe40000000000 */
[C---:B------:R-:W-:Y:S02]  /*0fc0*/  ISETP.GE.U32.AND P0, PT, R5.reuse, UR6, PT ;  /* 0x0000000605007c0c */ /* 0x040fe4000bf06070 */
[----:B------:R-:W-:-:S02]  /*0fd0*/  IADD3 R6, P2, PT, R5, -UR6, RZ ;  /* 0x8000000605067c10 */ /* 0x000fc4000ff5e0ff */
[C---:B------:R-:W-:Y:S02]  /*0fe0*/  ISETP.GE.U32.AND.EX P0, PT, R4.reuse, UR7, PT, P0 ;  /* 0x0000000704007c0c */ /* 0x040fe4000bf06100 */
[----:B------:R-:W-:Y:S02]  /*0ff0*/  IADD3.X R7, PT, PT, R4, ~UR7, RZ, P2, !PT ;  /* 0x8000000704077c10 */ /* 0x000fe400097fe4ff */
[----:B------:R-:W-:Y:S02]  /*1000*/  SEL R6, R6, R5, P0 ;  /* 0x0000000506067207 */ /* 0x000fe40000000000 */
[----:B------:R-:W-:Y:S02]  /*1010*/  SEL R7, R7, R4, P0 ;  /* 0x0000000407077207 */ /* 0x000fe40000000000 */
[----:B------:R-:W-:Y:S02]  /*1020*/  IADD3 R5, P2, PT, RZ, -R6, RZ ;  /* 0x80000006ff057210 */ /* 0x000fe40007f5e0ff */
[----:B------:R-:W-:-:S02]  /*1030*/  ISETP.NE.U32.AND P0, PT, RZ, UR4, PT ;  /* 0x00000004ff007c0c */ /* 0x000fc4000bf05070 */
[----:B------:R-:W-:Y:S01]  /*1040*/  SEL R6, R5, R6, !P1 ;  /* 0x0000000605067207 */ /* 0x000fe20004800000 */
[----:B------:R-:W-:Y:S01]  /*1050*/  IMAD.X R4, RZ, RZ, ~R7, P2 ;  /* 0x000000ffff047224 */ /* 0x000fe200010e0e07 */
[----:B------:R-:W-:Y:S01]  /*1060*/  ISETP.NE.AND.EX P0, PT, RZ, UR8, PT, P0 ;  /* 0x00000008ff007c0c */ /* 0x000fe2000bf05300 */
[----:B------:R-:W-:-:S03]  /*1070*/  IMAD.MOV.U32 R5, RZ, RZ, 0x0 ;  /* 0x00000000ff057424 */ /* 0x000fc600078e00ff */
[----:B------:R-:W-:Y:S02]  /*1080*/  SEL R7, R4, R7, !P1 ;  /* 0x0000000704077207 */ /* 0x000fe40004800000 */
[----:B------:R-:W-:Y:S02]  /*1090*/  MOV R4, R0 ;  /* 0x0000000000047202 */ /* 0x000fe40000000f00 */
[----:B------:R-:W-:Y:S02]  /*10a0*/  SEL R6, R6, 0xffffffff, P0 ;  /* 0xffffffff06067807 */ /* 0x000fe40000000000 */
[----:B------:R-:W-:Y:S01]  /*10b0*/  SEL R7, R7, 0xffffffff, P0 ;  /* 0xffffffff07077807 */ /* 0x000fe20000000000 */
[----:B------:R-:W-:Y:S06]  /*10c0*/  RET.REL.NODEC R4 `(_ZN2at6native16roll_cuda_kernelIN3c107complexINS2_4HalfEEEEEvPKT_PS6_llllll) ;  /* 0xffffffec04cc7950 */ /* 0x000fec0003c3ffff */
.L_x_6:
[----:B------:R-:W-:-:S00]  /*10d0*/  BRA `(.L_x_6) ;  /* 0xfffffffc00fc7947 */ /* 0x000fc0000383ffff */
[----:B------:R-:W-:-:S00]  /*10e0*/  NOP ;  /* 0x0000000000007918 */ /* 0x000fc00000000000 */
        /* <DEDUP_REMOVED lines=9> */
.L_x_92:


//--------------------- .text._ZN2at6native16roll_cuda_kernelIN3c108BFloat16EEEvPKT_PS4_llllll --------------------------
	.section	.text._ZN2at6native16roll_cuda_kernelIN3c108BFloat16EEEvPKT_PS4_llllll,"ax",@progbits
	.align	128
        .global         _ZN2at6native16roll_cuda_kernelIN3c108BFloat16EEEvPKT_PS4_llllll
        .type           _ZN2at6native16roll_cuda_kernelIN3c108BFloat16EEEvPKT_PS4_llllll,@function
        .size           _ZN2at6native16roll_cuda_kernelIN3c108BFloat16EEEvPKT_PS4_llllll,(.L_x_94 - _ZN2at6native16roll_cuda_kernelIN3c108BFloat16EEEvPKT_PS4_llllll)
        .other          _ZN2at6native16roll_cuda_kernelIN3c108BFloat16EEEvPKT_PS4_llllll,@"STO_CUDA_ENTRY STV_DEFAULT"
_ZN2at6native16roll_cuda_kernelIN3c108BFloat16EEEvPKT_PS4_llllll:
.text._ZN2at6native16roll_cuda_kernelIN3c108BFloat16EEEvPKT_PS4_llllll:
        /* <DEDUP_REMOVED lines=40> */
.L_x_8:
[----:B------:R-:W-:-:S07]  /*0280*/  MOV R0, 0x2a0 ;  /* 0x000002a000007802 */ /* 0x000fce0000000f00 */
[----:B------:R-:W-:Y:S05]  /*0290*/  CALL.REL.NOINC `($__internal_3_$__cuda_sm20_rem_s64) ;  /* 0x0000000800547944 */ /* 0x000fea0003c00000 */
[----:B------:R-:W-:Y:S02]  /*02a0*/  IMAD.MOV.U32 R4, RZ, RZ, R6 ;  /* 0x000000ffff047224 */ /* 0x000fe400078e0006 */
[----:B------:R-:W-:-:S07]  /*02b0*/  IMAD.MOV.U32 R5, RZ, RZ, R7 ;  /* 0x000000ffff057224 */ /* 0x000fce00078e0007 */
.L_x_9:
[----:B------:R-:W-:Y:S05]  /*02c0*/  BSYNC.RECONVERGENT B0 ;  /* 0x0000000000007941 */ /* 0x000fea0003800200 */
.L_x_7:
        /* <DEDUP_REMOVED lines=27> */
.L_x_11:
[----:B------:R-:W-:-:S07]  /*0480*/  MOV R0, 0x4a0 ;  /* 0x000004a000007802 */ /* 0x000fce0000000f00 */
[----:B------:R-:W-:Y:S05]  /*0490*/  CALL.REL.NOINC `($__internal_2_$__cuda_sm20_div_s64) ;  /* 0x0000000000807944 */ /* 0x000fea0003c00000 */
[----:B------:R-:W-:Y:S02]  /*04a0*/  IMAD.MOV.U32 R4, RZ, RZ, R6 ;  /* 0x000000ffff047224 */ /* 0x000fe400078e0006 */
[----:B------:R-:W-:-:S07]  /*04b0*/  IMAD.MOV.U32 R5, RZ, RZ, R7 ;  /* 0x000000ffff057224 */ /* 0x000fce00078e0007 */
.L_x_12:
[----:B------:R-:W-:Y:S05]  /*04c0*/  BSYNC.RECONVERGENT B0 ;  /* 0x0000000000007941 */ /* 0x000fea0003800200 */
.L_x_10:
        /* <DEDUP_REMOVED lines=24> */
[----:B0-----:R-:W2:Y:S01]  /*0650*/  LDG.E.U16 R5, desc[UR4][R4.64] ;  /* 0x0000000404057981 */ /* 0x001ea2000c1e1500 */
[----:B------:R-:W-:-:S04]  /*0660*/  LEA R6, P0, R2, UR10, 0x1 ;  /* 0x0000000a02067c11 */ /* 0x000fc8000f8008ff */
[----:B------:R-:W-:-:S05]  /*0670*/  LEA.HI.X R7, R2, UR11, R3, 0x1, P0 ;  /* 0x0000000b02077c11 */ /* 0x000fca00080f0c03 */
[----:B--2---:R-:W-:Y:S01]  /*0680*/  STG.E.U16 desc[UR4][R6.64], R5 ;  /* 0x0000000506007986 */ /* 0x004fe2000c101504 */
[----:B------:R-:W-:Y:S05]  /*0690*/  EXIT ;  /* 0x000000000000794d */ /* 0x000fea0003800000 */
        .weak           $__internal_2_$__cuda_sm20_div_s64
        .type           $__internal_2_$__cuda_sm20_div_s64,@function
        .size           $__internal_2_$__cuda_sm20_div_s64,($__internal_3_$__cuda_sm20_rem_s64 - $__internal_2_$__cuda_sm20_div_s64)
$__internal_2_$__cuda_sm20_div_s64:
        /* <DEDUP_REMOVED lines=84> */
[----:B------:R-:W-:Y:S06]  /*0be0*/  RET.REL.NODEC R4 `(_ZN2at6native16roll_cuda_kernelIN3c108BFloat16EEEvPKT_PS4_llllll) ;  /* 0xfffffff404047950 */ /* 0x000fec0003c3ffff */
        .weak           $__internal_3_$__cuda_sm20_rem_s64
        .type           $__internal_3_$__cuda_sm20_rem_s64,@function
        .size           $__internal_3_$__cuda_sm20_rem_s64,(.L_x_94 - $__internal_3_$__cuda_sm20_rem_s64)
$__internal_3_$__cuda_sm20_rem_s64:
        /* <DEDUP_REMOVED lines=77> */
[----:B------:R-:W-:Y:S06]  /*10c0*/  RET.REL.NODEC R4 `(_ZN2at6native16roll_cuda_kernelIN3c108BFloat16EEEvPKT_PS4_llllll) ;  /* 0xffffffec04cc7950 */ /* 0x000fec0003c3ffff */
.L_x_13:
        /* <DEDUP_REMOVED lines=11> */
.L_x_94:


//--------------------- .text._ZN2at6native16roll_cuda_kernelIbEEvPKT_PS2_llllll --------------------------
	.section	.text._ZN2at6native16roll_cuda_kernelIbEEvPKT_PS2_llllll,"ax",@progbits
	.align	128
        .global         _ZN2at6native16roll_cuda_kernelIbEEvPKT_PS2_llllll
        .type           _ZN2at6native16roll_cuda_kernelIbEEvPKT_PS2_llllll,@function
        .size           _ZN2at6native16roll_cuda_kernelIbEEvPKT_PS2_llllll,(.L_x_96 - _ZN2at6native16roll_cuda_kernelIbEEvPKT_PS2_llllll)
        .other          _ZN2at6native16roll_cuda_kernelIbEEvPKT_PS2_llllll,@"STO_CUDA_ENTRY STV_DEFAULT"
_ZN2at6native16roll_cuda_kernelIbEEvPKT_PS2_llllll:
.text._ZN2at6native16roll_cuda_kernelIbEEvPKT_PS2_llllll:
        /* <DEDUP_REMOVED lines=40> */
.L_x_15:
[----:B------:R-:W-:-:S07]  /*0280*/  MOV R0, 0x2a0 ;  /* 0x000002a000007802 */ /* 0x000fce0000000f00 */
[----:B------:R-:W-:Y:S05]  /*0290*/  CALL.REL.NOINC `($__internal_5_$__cuda_sm20_rem_s64) ;  /* 0x00000008004c7944 */ /* 0x000fea0003c00000 */
[----:B------:R-:W-:Y:S02]  /*02a0*/  IMAD.MOV.U32 R4, RZ, RZ, R6 ;  /* 0x000000ffff047224 */ /* 0x000fe400078e0006 */
[----:B------:R-:W-:-:S07]  /*02b0*/  IMAD.MOV.U32 R5, RZ, RZ, R7 ;  /* 0x000000ffff057224 */ /* 0x000fce00078e0007 */
.L_x_16:
[----:B------:R-:W-:Y:S05]  /*02c0*/  BSYNC.RECONVERGENT B0 ;  /* 0x0000000000007941 */ /* 0x000fea0003800200 */
.L_x_14:
        /* <DEDUP_REMOVED lines=27> */
.L_x_18:
[----:B------:R-:W-:-:S07]  /*0480*/  MOV R0, 0x4a0 ;  /* 0x000004a000007802 */ /* 0x000fce0000000f00 */
[----:B------:R-:W-:Y:S05]  /*0490*/  CALL.REL.NOINC `($__internal_4_$__cuda_sm20_div_s64) ;  /* 0x0000000000787944 */ /* 0x000fea0003c00000 */
[----:B------:R-:W-:Y:S02]  /*04a0*/  IMAD.MOV.U32 R4, RZ, RZ, R6 ;  /* 0x000000ffff047224 */ /* 0x000fe400078e0006 */
[----:B------:R-:W-:-:S07]  /*04b0*/  IMAD.MOV.U32 R5, RZ, RZ, R7 ;  /* 0x000000ffff057224 */ /* 0x000fce00078e0007 */
.L_x_19:
[----:B------:R-:W-:Y:S05]  /*04c0*/  BSYNC.RECONVERGENT B0 ;  /* 0x0000000000007941 */ /* 0x000fea0003800200 */
.L_x_17:
[----:B------:R-:W0:Y:S01]  /*04d0*/  LDC.64 R10, c[0x0][0x3a0] ;  /* 0x0000e800ff0a7b82 */ /* 0x000e220000000a00 */
[----:B------:R-:W1:Y:S01]  /*04e0*/  LDCU.64 UR6, c[0x0][0x3b0] ;  /* 0x00007600ff0677ac */ /* 0x000e620008000a00 */
[----:B------:R-:W2:Y:S06]  /*04f0*/  LDCU.128 UR8, c[0x0][0x380] ;  /* 0x00007000ff0877ac */ /* 0x000eac0008000c00 */
[----:B------:R-:W0:Y:S01]  /*0500*/  LDC.64 R8, c[0x0][0x3a8] ;  /* 0x0000ea00ff087b82 */ /* 0x000e220000000a00 */
[----:B------:R-:W3:Y:S01]  /*0510*/  LDCU.64 UR4, c[0x0][0x358] ;  /* 0x00006b00ff0477ac */ /* 0x000ee20008000a00 */
        /* <DEDUP_REMOVED lines=11> */
[----:B------:R-:W-:Y:S02]  /*05d0*/  @!P0 IMAD R11, R11, UR6, R0 ;  /* 0x000000060b0b8c24 */ /* 0x000fe4000f8e0200 */
[----:B------:R-:W-:Y:S02]  /*05e0*/  @!P0 IMAD.MOV.U32 R4, RZ, RZ, R6 ;  /* 0x000000ffff048224 */ /* 0x000fe400078e0006 */
[----:B------:R-:W-:Y:S02]  /*05f0*/  @P0 IMAD.IADD R5, R5, 0x1, R9 ;  /* 0x0000000105050824 */ /* 0x000fe400078e0209 */
[----:B------:R-:W-:Y:S01]  /*0600*/  @!P0 IMAD.IADD R5, R7, 0x1, R11 ;  /* 0x0000000107058824 */ /* 0x000fe200078e020b */
[----:B--2---:R-:W-:-:S04]  /*0610*/  IADD3 R4, P1, P2, R4, UR8, R2 ;  /* 0x0000000804047c10 */ /* 0x004fc8000fa3e002 */
[----:B------:R-:W-:-:S06]  /*0620*/  IADD3.X R5, PT, PT, R5, UR9, R3, P1, P2 ;  /* 0x0000000905057c10 */ /* 0x000fcc0008fe4403 */
[----:B---3--:R-:W2:Y:S01]  /*0630*/  LDG.E.U8 R5, desc[UR4][R4.64] ;  /* 0x0000000404057981 */ /* 0x008ea2000c1e1100 */
[----:B------:R-:W-:-:S04]  /*0640*/  IADD3 R2, P0, PT, R2, UR10, RZ ;  /* 0x0000000a02027c10 */ /* 0x000fc8000ff1e0ff */
[----:B------:R-:W-:-:S05]  /*0650*/  IADD3.X R3, PT, PT, R3, UR11, RZ, P0, !PT ;  /* 0x0000000b03037c10 */ /* 0x000fca00087fe4ff */
[----:B--2---:R-:W-:Y:S01]  /*0660*/  STG.E.U8 desc[UR4][R2.64], R5 ;  /* 0x0000000502007986 */ /* 0x004fe2000c101104 */
[----:B------:R-:W-:Y:S05]  /*0670*/  EXIT ;  /* 0x000000000000794d */ /* 0x000fea0003800000 */
        .weak           $__internal_4_$__cuda_sm20_div_s64
        .type           $__internal_4_$__cuda_sm20_div_s64,@function
        .size           $__internal_4_$__cuda_sm20_div_s64,($__internal_5_$__cuda_sm20_rem_s64 - $__internal_4_$__cuda_sm20_div_s64)
$__internal_4_$__cuda_sm20_div_s64:
        /* <DEDUP_REMOVED lines=22> */
[----:B------:R-:W-:Y:S01]  /*07e0*/  IADD3 R9, P2, PT, R15, R8, RZ ;  /* 0x000000080f097210 */ /* 0x000fe20007f5e0ff */
[----:B------:R-:W-:-:S04]  /*07f0*/  IMAD.X R8, R13, 0x1, R7, P0 ;  /* 0x000000010d087824 */ /* 0x000fc800000e0607 */
[----:B------:R-:W-:Y:S01]  /*0800*/  IMAD.WIDE.U32 R6, R9, UR4, RZ ;  /* 0x0000000409067c25 */ /* 0x000fe2000f8e00ff */
[----:B------:R-:W-:-:S03]  /*0810*/  IADD3.X R11, PT, PT, RZ, RZ, R8, P2, P1 ;  /* 0x000000ffff0b7210 */ /* 0x000fc600017e2408 */
[----:B------:R-:W-:Y:S01]  /*0820*/  IMAD R8, R9, UR5, R7 ;  /* 0x0000000509087c24 */ /* 0x000fe2000f8e0207 */
[----:B------:R-:W-:Y:S02]  /*0830*/  IADD3 R13, P0, PT, RZ, -R6, RZ ;  /* 0x80000006ff0d7210 */ /* 0x000fe40007f1e0ff */
[----:B------:R-:W-:Y:S01]  /*0840*/  IADD3 R7, P4, PT, RZ, -R4, RZ ;  /* 0x80000004ff077210 */ /* 0x000fe20007f9e0ff */
[----:B------:R-:W-:Y:S02]  /*0850*/  IMAD R6, R11, UR4, R8 ;  /* 0x000000040b067c24 */ /* 0x000fe4000f8e0208 */
[----:B------:R-:W-:-:S03]  /*0860*/  IMAD.HI.U32 R8, R9, R13, RZ ;  /* 0x0000000d09087227 */ /* 0x000fc600078e00ff */
[----:B------:R-:W-:-:S05]  /*0870*/  IADD3.X R6, PT, PT, RZ, ~R6, RZ, P0, !PT ;  /* 0x80000006ff067210 */ /* 0x000fca00007fe4ff */
        /* <DEDUP_REMOVED lines=52> */
[----:B------:R-:W-:Y:S06]  /*0bc0*/  RET.REL.NODEC R4 `(_ZN2at6native16roll_cuda_kernelIbEEvPKT_PS2_llllll) ;  /* 0xfffffff4040c7950 */ /* 0x000fec0003c3ffff */
        .weak           $__internal_5_$__cuda_sm20_rem_s64
        .type           $__internal_5_$__cuda_sm20_rem_s64,@function
        .size           $__internal_5_$__cuda_sm20_rem_s64,(.L_x_96 - $__internal_5_$__cuda_sm20_rem_s64)
$__internal_5_$__cuda_sm20_rem_s64:
        /* <DEDUP_REMOVED lines=77> */
[----:B------:R-:W-:Y:S06]  /*10a0*/  RET.REL.NODEC R4 `(_ZN2at6native16roll_cuda_kernelIbEEvPKT_PS2_llllll) ;  /* 0xffffffec04d47950 */ /* 0x000fec0003c3ffff */
.L_x_20:
        /* <DEDUP_REMOVED lines=13> */
.L_x_96:


//--------------------- .text._ZN2at6native16roll_cuda_kernelIN3c104HalfEEEvPKT_PS4_llllll --------------------------
	.section	.text._ZN2at6native16roll_cuda_kernelIN3c104HalfEEEvPKT_PS4_llllll,"ax",@progbits
	.align	128
        .global         _ZN2at6native16roll_cuda_kernelIN3c104HalfEEEvPKT_PS4_llllll
        .type           _ZN2at6native16roll_cuda_kernelIN3c104HalfEEEvPKT_PS4_llllll,@function
        .size           _ZN2at6native16roll_cuda_kernelIN3c104HalfEEEvPKT_PS4_llllll,(.L_x_98 - _ZN2at6native16roll_cuda_kernelIN3c104HalfEEEvPKT_PS4_llllll)
        .other          _ZN2at6native16roll_cuda_kernelIN3c104HalfEEEvPKT_PS4_llllll,@"STO_CUDA_ENTRY STV_DEFAULT"
_ZN2at6native16roll_cuda_kernelIN3c104HalfEEEvPKT_PS4_llllll:
.text._ZN2at6native16roll_cuda_kernelIN3c104HalfEEEvPKT_PS4_llllll:
        /* <DEDUP_REMOVED lines=40> */
.L_x_22:
[----:B------:R-:W-:-:S07]  /*0280*/  MOV R0, 0x2a0 ;  /* 0x000002a000007802 */ /* 0x000fce0000000f00 */
[----:B------:R-:W-:Y:S05]  /*0290*/  CALL.REL.NOINC `($__internal_7_$__cuda_sm20_rem_s64) ;  /* 0x0000000800547944 */ /* 0x000fea0003c00000 */
[----:B------:R-:W-:Y:S02]  /*02a0*/  IMAD.MOV.U32 R4, RZ, RZ, R6 ;  /* 0x000000ffff047224 */ /* 0x000fe400078e0006 */
[----:B------:R-:W-:-:S07]  /*02b0*/  IMAD.MOV.U32 R5, RZ, RZ, R7 ;  /* 0x000000ffff057224 */ /* 0x000fce00078e0007 */
.L_x_23:
[----:B------:R-:W-:Y:S05]  /*02c0*/  BSYNC.RECONVERGENT B0 ;  /* 0x0000000000007941 */ /* 0x000fea0003800200 */
.L_x_21:
        /* <DEDUP_REMOVED lines=27> */
.L_x_25:
[----:B------:R-:W-:-:S07]  /*0480*/  MOV R0, 0x4a0 ;  /* 0x000004a000007802 */ /* 0x000fce0000000f00 */
[----:B------:R-:W-:Y:S05]  /*0490*/  CALL.REL.NOINC `($__internal_6_$__cuda_sm20_div_s64) ;  /* 0x0000000000807944 */ /* 0x000fea0003c00000 */
[----:B------:R-:W-:Y:S02]  /*04a0*/  IMAD.MOV.U32 R4, RZ, RZ, R6 ;  /* 0x000000ffff047224 */ /* 0x000fe400078e0006 */
[----:B------:R-:W-:-:S07]  /*04b0*/  IMAD.MOV.U32 R5, RZ, RZ, R7 ;  /* 0x000000ffff057224 */ /* 0x000fce00078e0007 */
.L_x_26:
[----:B------:R-:W-:Y:S05]  /*04c0*/  BSYNC.RECONVERGENT B0 ;  /* 0x0000000000007941 */ /* 0x000fea0003800200 */
.L_x_24:
        /* <DEDUP_REMOVED lines=29> */
        .weak           $__internal_6_$__cuda_sm20_div_s64
        .type           $__internal_6_$__cuda_sm20_div_s64,@function
        .size           $__internal_6_$__cuda_sm20_div_s64,($__internal_7_$__cuda_sm20_rem_s64 - $__internal_6_$__cuda_sm20_div_s64)
$__internal_6_$__cuda_sm20_div_s64:
        /* <DEDUP_REMOVED lines=84> */
[----:B------:R-:W-:Y:S06]  /*0be0*/  RET.REL.NODEC R4 `(_ZN2at6native16roll_cuda_kernelIN3c104HalfEEEvPKT_PS4_llllll) ;  /* 0xfffffff404047950 */ /* 0x000fec0003c3ffff */
        .weak           $__internal_7_$__cuda_sm20_rem_s64
        .type           $__internal_7_$__cuda_sm20_rem_s64,@function
        .size           $__internal_7_$__cuda_sm20_rem_s64,(.L_x_98 - $__internal_7_$__cuda_sm20_rem_s64)
$__internal_7_$__cuda_sm20_rem_s64:
        /* <DEDUP_REMOVED lines=77> */
[----:B------:R-:W-:Y:S06]  /*10c0*/  RET.REL.NODEC R4 `(_ZN2at6native16roll_cuda_kernelIN3c104HalfEEEvPKT_PS4_llllll) ;  /* 0xffffffec04cc7950 */ /* 0x000fec0003c3ffff */
.L_x_27:
        /* <DEDUP_REMOVED lines=11> */
.L_x_98:


//--------------------- .text._ZN2at6native16roll_cuda_kernelIN3c107complexIfEEEEvPKT_PS5_llllll --------------------------
	.section	.text._ZN2at6native16roll_cuda_kernelIN3c107complexIfEEEEvPKT_PS5_llllll,"ax",@progbits
	.align	128
        .global         _ZN2at6native16roll_cuda_kernelIN3c107complexIfEEEEvPKT_PS5_llllll
        .type           _ZN2at6native16roll_cuda_kernelIN3c107complexIfEEEEvPKT_PS5_llllll,@function
        .size           _ZN2at6native16roll_cuda_kernelIN3c107complexIfEEEEvPKT_PS5_llllll,(.L_x_100 - _ZN2at6native16roll_cuda_kernelIN3c107complexIfEEEEvPKT_PS5_llllll)
        .other          _ZN2at6native16roll_cuda_kernelIN3c107complexIfEEEEvPKT_PS5_llllll,@"STO_CUDA_ENTRY STV_DEFAULT"
_ZN2at6native16roll_cuda_kernelIN3c107complexIfEEEEvPKT_PS5_llllll:
.text._ZN2at6native16roll_cuda_kernelIN3c107complexIfEEEEvPKT_PS5_llllll:
        /* <DEDUP_REMOVED lines=40> */
.L_x_29:
[----:B------:R-:W-:-:S07]  /*0280*/  MOV R0, 0x2a0 ;  /* 0x000002a000007802 */ /* 0x000fce0000000f00 */
[----:B------:R-:W-:Y:S05]  /*0290*/  CALL.REL.NOINC `($__internal_9_$__cuda_sm20_rem_s64) ;  /* 0x0000000800547944 */ /* 0x000fea0003c00000 */
[----:B------:R-:W-:Y:S02]  /*02a0*/  IMAD.MOV.U32 R4, RZ, RZ, R6 ;  /* 0x000000ffff047224 */ /* 0x000fe400078e0006 */
[----:B------:R-:W-:-:S07]  /*02b0*/  IMAD.MOV.U32 R5, RZ, RZ, R7 ;  /* 0x000000ffff057224 */ /* 0x000fce00078e0007 */
.L_x_30:
[----:B------:R-:W-:Y:S05]  /*02c0*/  BSYNC.RECONVERGENT B0 ;  /* 0x0000000000007941 */ /* 0x000fea0003800200 */
.L_x_28:
        /* <DEDUP_REMOVED lines=27> */
.L_x_32:
[----:B------:R-:W-:-:S07]  /*0480*/  MOV R0, 0x4a0 ;  /* 0x000004a000007802 */ /* 0x000fce0000000f00 */
[----:B------:R-:W-:Y:S05]  /*0490*/  CALL.REL.NOINC `($__internal_8_$__cuda_sm20_div_s64) ;  /* 0x0000000000807944 */ /* 0x000fea0003c00000 */
[----:B------:R-:W-:Y:S02]  /*04a0*/  IMAD.MOV.U32 R4, RZ, RZ, R6 ;  /* 0x000000ffff047224 */ /* 0x000fe400078e0006 */
[----:B------:R-:W-:-:S07]  /*04b0*/  IMAD.MOV.U32 R5, RZ, RZ, R7 ;  /* 0x000000ffff057224 */ /* 0x000fce00078e0007 */
.L_x_33:
[----:B------:R-:W-:Y:S05]  /*04c0*/  BSYNC.RECONVERGENT B0 ;  /* 0x0000000000007941 */ /* 0x000fea0003800200 */
.L_x_31:
        /* <DEDUP_REMOVED lines=24> */
[----:B0-----:R-:W2:Y:S01]  /*0650*/  LDG.E.64 R4, desc[UR4][R4.64] ;  /* 0x0000000404047981 */ /* 0x001ea2000c1e1b00 */
[----:B------:R-:W-:-:S04]  /*0660*/  LEA R6, P0, R2, UR10, 0x3 ;  /* 0x0000000a02067c11 */ /* 0x000fc8000f8018ff */
[----:B------:R-:W-:-:S05]  /*0670*/  LEA.HI.X R7, R2, UR11, R3, 0x3, P0 ;  /* 0x0000000b02077c11 */ /* 0x000fca00080f1c03 */
[----:B--2---:R-:W-:Y:S01]  /*0680*/  STG.E.64 desc[UR4][R6.64], R4 ;  /* 0x0000000406007986 */ /* 0x004fe2000c101b04 */
[----:B------:R-:W-:Y:S05]  /*0690*/  EXIT ;  /* 0x000000000000794d */ /* 0x000fea0003800000 */
        .weak           $__internal_8_$__cuda_sm20_div_s64
        .type           $__internal_8_$__cuda_sm20_div_s64,@function
        .size           $__internal_8_$__cuda_sm20_div_s64,($__internal_9_$__cuda_sm20_rem_s64 - $__internal_8_$__cuda_sm20_div_s64)
$__internal_8_$__cuda_sm20_div_s64:
        /* <DEDUP_REMOVED lines=84> */
[----:B------:R-:W-:Y:S06]  /*0be0*/  RET.REL.NODEC R4 `(_ZN2at6native16roll_cuda_kernelIN3c107complexIfEEEEvPKT_PS5_llllll) ;  /* 0xfffffff404047950 */ /* 0x000fec0003c3ffff */
        .weak           $__internal_9_$__cuda_sm20_rem_s64
        .type           $__internal_9_$__cuda_sm20_rem_s64,@function
        .size           $__internal_9_$__cuda_sm20_rem_s64,(.L_x_100 - $__internal_9_$__cuda_sm20_rem_s64)
$__internal_9_$__cuda_sm20_rem_s64:
        /* <DEDUP_REMOVED lines=77> */
[----:B------:R-:W-:Y:S06]  /*10c0*/  RET.REL.NODEC R4 `(_ZN2at6native16roll_cuda_kernelIN3c107complexIfEEEEvPKT_PS5_llllll) ;  /* 0xffffffec04cc7950 */ /* 0x000fec0003c3ffff */
.L_x_34:
        /* <DEDUP_REMOVED lines=11> */
.L_x_100:


//--------------------- .text._ZN2at6native16roll_cuda_kernelIN3c107complexIdEEEEvPKT_PS5_llllll --------------------------
	.section	.text._ZN2at6native16roll_cuda_kernelIN3c107complexIdEEEEvPKT_PS5_llllll,"ax",@progbits
	.align	128
        .global         _ZN2at6native16roll_cuda_kernelIN3c107complexIdEEEEvPKT_PS5_llllll
        .type           _ZN2at6native16roll_cuda_kernelIN3c107complexIdEEEEvPKT_PS5_llllll,@function
        .size           _ZN2at6native16roll_cuda_kernelIN3c107complexIdEEEEvPKT_PS5_llllll,(.L_x_102 - _ZN2at6native16roll_cuda_kernelIN3c107complexIdEEEEvPKT_PS5_llllll)
        .other          _ZN2at6native16roll_cuda_kernelIN3c107complexIdEEEEvPKT_PS5_llllll,@"STO_CUDA_ENTRY STV_DEFAULT"
_ZN2at6native16roll_cuda_kernelIN3c107complexIdEEEEvPKT_PS5_llllll:
.text._ZN2at6native16roll_cuda_kernelIN3c107complexIdEEEEvPKT_PS5_llllll:
        /* <DEDUP_REMOVED lines=40> */
.L_x_36:
[----:B------:R-:W-:-:S07]  /*0280*/  MOV R0, 0x2a0 ;  /* 0x000002a000007802 */ /* 0x000fce0000000f00 */
[----:B------:R-:W-:Y:S05]  /*0290*/  CALL.REL.NOINC `($__internal_11_$__cuda_sm20_rem_s64) ;  /* 0x0000000800547944 */ /* 0x000fea0003c00000 */
[----:B------:R-:W-:Y:S02]  /*02a0*/  IMAD.MOV.U32 R4, RZ, RZ, R6 ;  /* 0x000000ffff047224 */ /* 0x000fe400078e0006 */
[----:B------:R-:W-:-:S07]  /*02b0*/  IMAD.MOV.U32 R5, RZ, RZ, R7 ;  /* 0x000000ffff057224 */ /* 0x000fce00078e0007 */
.L_x_37:
[----:B------:R-:W-:Y:S05]  /*02c0*/  BSYNC.RECONVERGENT B0 ;  /* 0x0000000000007941 */ /* 0x000fea0003800200 */
.L_x_35:
        /* <DEDUP_REMOVED lines=27> */
.L_x_39:
[----:B------:R-:W-:-:S07]  /*0480*/  MOV R0, 0x4a0 ;  /* 0x000004a000007802 */ /* 0x000fce0000000f00 */
[----:B------:R-:W-:Y:S05]  /*0490*/  CALL.REL.NOINC `($__internal_10_$__cuda_sm20_div_s64) ;  /* 0x0000000000807944 */ /* 0x000fea0003c00000 */
[----:B------:R-:W-:Y:S02]  /*04a0*/  IMAD.MOV.U32 R4, RZ, RZ, R6 ;  /* 0x000000ffff047224 */ /* 0x000fe400078e0006 */
[----:B------:R-:W-:-:S07]  /*04b0*/  IMAD.MOV.U32 R5, RZ, RZ, R7 ;  /* 0x000000ffff057224 */ /* 0x000fce00078e0007 */
.L_x_40:
[----:B------:R-:W-:Y:S05]  /*04c0*/  BSYNC.RECONVERGENT B0 ;  /* 0x0000000000007941 */ /* 0x000fea0003800200 */
.L_x_38:
        /* <DEDUP_REMOVED lines=24> */
[----:B0-----:R-:W2:Y:S01]  /*0650*/  LDG.E.128 R4, desc[UR4][R4.64] ;  /* 0x0000000404047981 */ /* 0x001ea2000c1e1d00 */
[----:B------:R-:W-:-:S04]  /*0660*/  LEA R8, P0, R2, UR10, 0x4 ;  /* 0x0000000a02087c11 */ /* 0x000fc8000f8020ff */
[----:B------:R-:W-:-:S05]  /*0670*/  LEA.HI.X R9, R2, UR11, R3, 0x4, P0 ;  /* 0x0000000b02097c11 */ /* 0x000fca00080f2403 */
[----:B--2---:R-:W-:Y:S01]  /*0680*/  STG.E.128 desc[UR4][R8.64], R4 ;  /* 0x0000000408007986 */ /* 0x004fe2000c101d04 */
[----:B------:R-:W-:Y:S05]  /*0690*/  EXIT ;  /* 0x000000000000794d */ /* 0x000fea0003800000 */
        .weak           $__internal_10_$__cuda_sm20_div_s64
        .type           $__internal_10_$__cuda_sm20_div_s64,@function
        .size           $__internal_10_$__cuda_sm20_div_s64,($__internal_11_$__cuda_sm20_rem_s64 - $__internal_10_$__cuda_sm20_div_s64)
$__internal_10_$__cuda_sm20_div_s64:
        /* <DEDUP_REMOVED lines=84> */
[----:B------:R-:W-:Y:S06]  /*0be0*/  RET.REL.NODEC R4 `(_ZN2at6native16roll_cuda_kernelIN3c107complexIdEEEEvPKT_PS5_llllll) ;  /* 0xfffffff404047950 */ /* 0x000fec0003c3ffff */
        .weak           $__internal_11_$__cuda_sm20_rem_s64
        .type           $__internal_11_$__cuda_sm20_rem_s64,@function
        .size           $__internal_11_$__cuda_sm20_rem_s64,(.L_x_102 - $__internal_11_$__cuda_sm20_rem_s64)
$__internal_11_$__cuda_sm20_rem_s64:
        /* <DEDUP_REMOVED lines=77> */
[----:B------:R-:W-:Y:S06]  /*10c0*/  RET.REL.NODEC R4 `(_ZN2at6native16roll_cuda_kernelIN3c107complexIdEEEEvPKT_PS5_llllll) ;  /* 0xffffffec04cc7950 */ /* 0x000fec0003c3ffff */
.L_x_41:
        /* <DEDUP_REMOVED lines=11> */
.L_x_102:


//--------------------- .text._ZN2at6native16roll_cuda_kernelIfEEvPKT_PS2_llllll --------------------------
	.section	.text._ZN2at6native16roll_cuda_kernelIfEEvPKT_PS2_llllll,"ax",@progbits
	.align	128
        .global         _ZN2at6native16roll_cuda_kernelIfEEvPKT_PS2_llllll
        .type           _ZN2at6native16roll_cuda_kernelIfEEvPKT_PS2_llllll,@function
        .size           _ZN2at6native16roll_cuda_kernelIfEEvPKT_PS2_llllll,(.L_x_104 - _ZN2at6native16roll_cuda_kernelIfEEvPKT_PS2_llllll)
        .other          _ZN2at6native16roll_cuda_kernelIfEEvPKT_PS2_llllll,@"STO_CUDA_ENTRY STV_DEFAULT"
_ZN2at6native16roll_cuda_kernelIfEEvPKT_PS2_llllll:
.text._ZN2at6native16roll_cuda_kernelIfEEvPKT_PS2_llllll:
        /* <DEDUP_REMOVED lines=40> */
.L_x_43:
[----:B------:R-:W-:-:S07]  /*0280*/  MOV R0, 0x2a0 ;  /* 0x000002a000007802 */ /* 0x000fce0000000f00 */
[----:B------:R-:W-:Y:S05]  /*0290*/  CALL.REL.NOINC `($__internal_13_$__cuda_sm20_rem_s64) ;  /* 0x0000000800547944 */ /* 0x000fea0003c00000 */
[----:B------:R-:W-:Y:S02]  /*02a0*/  IMAD.MOV.U32 R4, RZ, RZ, R6 ;  /* 0x000000ffff047224 */ /* 0x000fe400078e0006 */
[----:B------:R-:W-:-:S07]  /*02b0*/  IMAD.MOV.U32 R5, RZ, RZ, R7 ;  /* 0x000000ffff057224 */ /* 0x000fce00078e0007 */
.L_x_44:
[----:B------:R-:W-:Y:S05]  /*02c0*/  BSYNC.RECONVERGENT B0 ;  /* 0x0000000000007941 */ /* 0x000fea0003800200 */
.L_x_42:
        /* <DEDUP_REMOVED lines=27> */
.L_x_46:
[----:B------:R-:W-:-:S07]  /*0480*/  MOV R0, 0x4a0 ;  /* 0x000004a000007802 */ /* 0x000fce0000000f00 */
[----:B------:R-:W-:Y:S05]  /*0490*/  CALL.REL.NOINC `($__internal_12_$__cuda_sm20_div_s64) ;  /* 0x0000000000807944 */ /* 0x000fea0003c00000 */
[----:B------:R-:W-:Y:S02]  /*04a0*/  IMAD.MOV.U32 R4, RZ, RZ, R6 ;  /* 0x000000ffff047224 */ /* 0x000fe400078e0006 */
[----:B------:R-:W-:-:S07]  /*04b0*/  IMAD.MOV.U32 R5, RZ, RZ, R7 ;  /* 0x000000ffff057224 */ /* 0x000fce00078e0007 */
.L_x_47:
[----:B------:R-:W-:Y:S05]  /*04c0*/  BSYNC.RECONVERGENT B0 ;  /* 0x0000000000007941 */ /* 0x000fea0003800200 */
.L_x_45:
        /* <DEDUP_REMOVED lines=29> */
        .weak           $__internal_12_$__cuda_sm20_div_s64
        .type           $__internal_12_$__cuda_sm20_div_s64,@function
        .size           $__internal_12_$__cuda_sm20_div_s64,($__internal_13_$__cuda_sm20_rem_s64 - $__internal_12_$__cuda_sm20_div_s64)
$__internal_12_$__cuda_sm20_div_s64:
        /* <DEDUP_REMOVED lines=84> */
[----:B------:R-:W-:Y:S06]  /*0be0*/  RET.REL.NODEC R4 `(_ZN2at6native16roll_cuda_kernelIfEEvPKT_PS2_llllll) ;  /* 0xfffffff404047950 */ /* 0x000fec0003c3ffff */
        .weak           $__internal_13_$__cuda_sm20_rem_s64
        .type           $__internal_13_$__cuda_sm20_rem_s64,@function
        .size           $__internal_13_$__cuda_sm20_rem_s64,(.L_x_104 - $__internal_13_$__cuda_sm20_rem_s64)
$__internal_13_$__cuda_sm20_rem_s64:
        /* <DEDUP_REMOVED lines=77> */
[----:B------:R-:W-:Y:S06]  /*10c0*/  RET.REL.NODEC R4 `(_ZN2at6native16roll_cuda_kernelIfEEvPKT_PS2_llllll) ;  /* 0xffffffec04cc7950 */ /* 0x000fec0003c3ffff */
.L_x_48:
        /* <DEDUP_REMOVED lines=11> */
.L_x_104:


//--------------------- .text._ZN2at6native16roll_cuda_kernelIdEEvPKT_PS2_llllll --------------------------
	.section	.text._ZN2at6native16roll_cuda_kernelIdEEvPKT_PS2_llllll,"ax",@progbits
	.align	128
        .global         _ZN2at6native16roll_cuda_kernelIdEEvPKT_PS2_llllll
        .type           _ZN2at6native16roll_cuda_kernelIdEEvPKT_PS2_llllll,@function
        .size           _ZN2at6native16roll_cuda_kernelIdEEvPKT_PS2_llllll,(.L_x_106 - _ZN2at6native16roll_cuda_kernelIdEEvPKT_PS2_llllll)
        .other          _ZN2at6native16roll_cuda_kernelIdEEvPKT_PS2_llllll,@"STO_CUDA_ENTRY STV_DEFAULT"
_ZN2at6native16roll_cuda_kernelIdEEvPKT_PS2_llllll:
.text._ZN2at6native16roll_cuda_kernelIdEEvPKT_PS2_llllll:
        /* <DEDUP_REMOVED lines=40> */
.L_x_50:
[----:B------:R-:W-:-:S07]  /*0280*/  MOV R0, 0x2a0 ;  /* 0x000002a000007802 */ /* 0x000fce0000000f00 */
[----:B------:R-:W-:Y:S05]  /*0290*/  CALL.REL.NOINC `($__internal_15_$__cuda_sm20_rem_s64) ;  /* 0x0000000800547944 */ /* 0x000fea0003c00000 */
[----:B------:R-:W-:Y:S02]  /*02a0*/  IMAD.MOV.U32 R4, RZ, RZ, R6 ;  /* 0x000000ffff047224 */ /* 0x000fe400078e0006 */
[----:B------:R-:W-:-:S07]  /*02b0*/  IMAD.MOV.U32 R5, RZ, RZ, R7 ;  /* 0x000000ffff057224 */ /* 0x000fce00078e0007 */
.L_x_51:
[----:B------:R-:W-:Y:S05]  /*02c0*/  BSYNC.RECONVERGENT B0 ;  /* 0x0000000000007941 */ /* 0x000fea0003800200 */
.L_x_49:
        /* <DEDUP_REMOVED lines=27> */
.L_x_53:
[----:B------:R-:W-:-:S07]  /*0480*/  MOV R0, 0x4a0 ;  /* 0x000004a000007802 */ /* 0x000fce0000000f00 */
[----:B------:R-:W-:Y:S05]  /*0490*/  CALL.REL.NOINC `($__internal_14_$__cuda_sm20_div_s64) ;  /* 0x0000000000807944 */ /* 0x000fea0003c00000 */
[----:B------:R-:W-:Y:S02]  /*04a0*/  IMAD.MOV.U32 R4, RZ, RZ, R6 ;  /* 0x000000ffff047224 */ /* 0x000fe400078e0006 */
[----:B------:R-:W-:-:S07]  /*04b0*/  IMAD.MOV.U32 R5, RZ, RZ, R7 ;  /* 0x000000ffff057224 */ /* 0x000fce00078e0007 */
.L_x_54:
[----:B------:R-:W-:Y:S05]  /*04c0*/  BSYNC.RECONVERGENT B0 ;  /* 0x0000000000007941 */ /* 0x000fea0003800200 */
.L_x_52:
        /* <DEDUP_REMOVED lines=29> */
        .weak           $__internal_14_$__cuda_sm20_div_s64
        .type           $__internal_14_$__cuda_sm20_div_s64,@function
        .size           $__internal_14_$__cuda_sm20_div_s64,($__internal_15_$__cuda_sm20_rem_s64 - $__internal_14_$__cuda_sm20_div_s64)
$__internal_14_$__cuda_sm20_div_s64:
        /* <DEDUP_REMOVED lines=84> */
[----:B------:R-:W-:Y:S06]  /*0be0*/  RET.REL.NODEC R4 `(_ZN2at6native16roll_cuda_kernelIdEEvPKT_PS2_llllll) ;  /* 0xfffffff404047950 */ /* 0x000fec0003c3ffff */
        .weak           $__internal_15_$__cuda_sm20_rem_s64
        .type           $__internal_15_$__cuda_sm20_rem_s64,@function
        .size           $__internal_15_$__cuda_sm20_rem_s64,(.L_x_106 - $__internal_15_$__cuda_sm20_rem_s64)
$__internal_15_$__cuda_sm20_rem_s64:
        /* <DEDUP_REMOVED lines=77> */
[----:B------:R-:W-:Y:S06]  /*10c0*/  RET.REL.NODEC R4 `(_ZN2at6native16roll_cuda_kernelIdEEvPKT_PS2_llllll) ;  /* 0xffffffec04cc7950 */ /* 0x000fec0003c3ffff */
.L_x_55:
        /* <DEDUP_REMOVED lines=11> */
.L_x_106:


//--------------------- .text._ZN2at6native16roll_cuda_kernelIsEEvPKT_PS2_llllll --------------------------
	.section	.text._ZN2at6native16roll_cuda_kernelIsEEvPKT_PS2_llllll,"ax",@progbits
	.align	128
        .global         _ZN2at6native16roll_cuda_kernelIsEEvPKT_PS2_llllll
        .type           _ZN2at6native16roll_cuda_kernelIsEEvPKT_PS2_llllll,@function
        .size           _ZN2at6native16roll_cuda_kernelIsEEvPKT_PS2_llllll,(.L_x_108 - _ZN2at6native16roll_cuda_kernelIsEEvPKT_PS2_llllll)
        .other          _ZN2at6native16roll_cuda_kernelIsEEvPKT_PS2_llllll,@"STO_CUDA_ENTRY STV_DEFAULT"
_ZN2at6native16roll_cuda_kernelIsEEvPKT_PS2_llllll:
.text._ZN2at6native16roll_cuda_kernelIsEEvPKT_PS2_llllll:
        /* <DEDUP_REMOVED lines=40> */
.L_x_57:
[----:B------:R-:W-:-:S07]  /*0280*/  MOV R0, 0x2a0 ;  /* 0x000002a000007802 */ /* 0x000fce0000000f00 */
[----:B------:R-:W-:Y:S05]  /*0290*/  CALL.REL.NOINC `($__internal_17_$__cuda_sm20_rem_s64) ;  /* 0x0000000800547944 */ /* 0x000fea0003c00000 */
[----:B------:R-:W-:Y:S02]  /*02a0*/  IMAD.MOV.U32 R4, RZ, RZ, R6 ;  /* 0x000000ffff047224 */ /* 0x000fe400078e0006 */
[----:B------:R-:W-:-:S07]  /*02b0*/  IMAD.MOV.U32 R5, RZ, RZ, R7 ;  /* 0x000000ffff057224 */ /* 0x000fce00078e0007 */
.L_x_58:
[----:B------:R-:W-:Y:S05]  /*02c0*/  BSYNC.RECONVERGENT B0 ;  /* 0x0000000000007941 */ /* 0x000fea0003800200 */
.L_x_56:
        /* <DEDUP_REMOVED lines=27> */
.L_x_60:
[----:B------:R-:W-:-:S07]  /*0480*/  MOV R0, 0x4a0 ;  /* 0x000004a000007802 */ /* 0x000fce0000000f00 */
[----:B------:R-:W-:Y:S05]  /*0490*/  CALL.REL.NOINC `($__internal_16_$__cuda_sm20_div_s64) ;  /* 0x0000000000807944 */ /* 0x000fea0003c00000 */
[----:B------:R-:W-:Y:S02]  /*04a0*/  IMAD.MOV.U32 R4, RZ, RZ, R6 ;  /* 0x000000ffff047224 */ /* 0x000fe400078e0006 */
[----:B------:R-:W-:-:S07]  /*04b0*/  IMAD.MOV.U32 R5, RZ, RZ, R7 ;  /* 0x000000ffff057224 */ /* 0x000fce00078e0007 */
.L_x_61:
[----:B------:R-:W-:Y:S05]  /*04c0*/  BSYNC.RECONVERGENT B0 ;  /* 0x0000000000007941 */ /* 0x000fea0003800200 */
.L_x_59:
        /* <DEDUP_REMOVED lines=29> */
        .weak           $__internal_16_$__cuda_sm20_div_s64
        .type           $__internal_16_$__cuda_sm20_div_s64,@function
        .size           $__internal_16_$__cuda_sm20_div_s64,($__internal_17_$__cuda_sm20_rem_s64 - $__internal_16_$__cuda_sm20_div_s64)
$__internal_16_$__cuda_sm20_div_s64:
        /* <DEDUP_REMOVED lines=84> */
[----:B------:R-:W-:Y:S06]  /*0be0*/  RET.REL.NODEC R4 `(_ZN2at6native16roll_cuda_kernelIsEEvPKT_PS2_llllll) ;  /* 0xfffffff404047950 */ /* 0x000fec0003c3ffff */
        .weak           $__internal_17_$__cuda_sm20_rem_s64
        .type           $__internal_17_$__cuda_sm20_rem_s64,@function
        .size           $__internal_17_$__cuda_sm20_rem_s64,(.L_x_108 - $__internal_17_$__cuda_sm20_rem_s64)
$__internal_17_$__cuda_sm20_rem_s64:
        /* <DEDUP_REMOVED lines=77> */
[----:B------:R-:W-:Y:S06]  /*10c0*/  RET.REL.NODEC R4 `(_ZN2at6native16roll_cuda_kernelIsEEvPKT_PS2_llllll) ;  /* 0xffffffec04cc7950 */ /* 0x000fec0003c3ffff */
.L_x_62:
        /* <DEDUP_REMOVED lines=11> */
.L_x_108:


//--------------------- .text._ZN2at6native16roll_cuda_kernelIlEEvPKT_PS2_llllll --------------------------
	.section	.text._ZN2at6native16roll_cuda_kernelIlEEvPKT_PS2_llllll,"ax",@progbits
	.align	128
        .global         _ZN2at6native16roll_cuda_kernelIlEEvPKT_PS2_llllll
        .type           _ZN2at6native16roll_cuda_kernelIlEEvPKT_PS2_llllll,@function
        .size           _ZN2at6native16roll_cuda_kernelIlEEvPKT_PS2_llllll,(.L_x_110 - _ZN2at6native16roll_cuda_kernelIlEEvPKT_PS2_llllll)
        .other          _ZN2at6native16roll_cuda_kernelIlEEvPKT_PS2_llllll,@"STO_CUDA_ENTRY STV_DEFAULT"
_ZN2at6native16roll_cuda_kernelIlEEvPKT_PS2_llllll:
.text._ZN2at6native16roll_cuda_kernelIlEEvPKT_PS2_llllll:
        /* <DEDUP_REMOVED lines=40> */
.L_x_64:
[----:B------:R-:W-:-:S07]  /*0280*/  MOV R0, 0x2a0 ;  /* 0x000002a000007802 */ /* 0x000fce0000000f00 */
[----:B------:R-:W-:Y:S05]  /*0290*/  CALL.REL.NOINC `($__internal_19_$__cuda_sm20_rem_s64) ;  /* 0x0000000800547944 */ /* 0x000fea0003c00000 */
[----:B------:R-:W-:Y:S02]  /*02a0*/  IMAD.MOV.U32 R4, RZ, RZ, R6 ;  /* 0x000000ffff047224 */ /* 0x000fe400078e0006 */
[----:B------:R-:W-:-:S07]  /*02b0*/  IMAD.MOV.U32 R5, RZ, RZ, R7 ;  /* 0x000000ffff057224 */ /* 0x000fce00078e0007 */
.L_x_65:
[----:B------:R-:W-:Y:S05]  /*02c0*/  BSYNC.RECONVERGENT B0 ;  /* 0x0000000000007941 */ /* 0x000fea0003800200 */
.L_x_63:
        /* <DEDUP_REMOVED lines=27> */
.L_x_67:
[----:B------:R-:W-:-:S07]  /*0480*/  MOV R0, 0x4a0 ;  /* 0x000004a000007802 */ /* 0x000fce0000000f00 */
[----:B------:R-:W-:Y:S05]  /*0490*/  CALL.REL.NOINC `($__internal_18_$__cuda_sm20_div_s64) ;  /* 0x0000000000807944 */ /* 0x000fea0003c00000 */
[----:B------:R-:W-:Y:S02]  /*04a0*/  IMAD.MOV.U32 R4, RZ, RZ, R6 ;  /* 0x000000ffff047224 */ /* 0x000fe400078e0006 */
[----:B------:R-:W-:-:S07]  /*04b0*/  IMAD.MOV.U32 R5, RZ, RZ, R7 ;  /* 0x000000ffff057224 */ /* 0x000fce00078e0007 */
.L_x_68:
[----:B------:R-:W-:Y:S05]  /*04c0*/  BSYNC.RECONVERGENT B0 ;  /* 0x0000000000007941 */ /* 0x000fea0003800200 */
.L_x_66:
        /* <DEDUP_REMOVED lines=29> */
        .weak           $__internal_18_$__cuda_sm20_div_s64
        .type           $__internal_18_$__cuda_sm20_div_s64,@function
        .size           $__internal_18_$__cuda_sm20_div_s64,($__internal_19_$__cuda_sm20_rem_s64 - $__internal_18_$__cuda_sm20_div_s64)
$__internal_18_$__cuda_sm20_div_s64:
        /* <DEDUP_REMOVED lines=84> */
[----:B------:R-:W-:Y:S06]  /*0be0*/  RET.REL.NODEC R4 `(_ZN2at6native16roll_cuda_kernelIlEEvPKT_PS2_llllll) ;  /* 0xfffffff404047950 */ /* 0x000fec0003c3ffff */
        .weak           $__internal_19_$__cuda_sm20_rem_s64
        .type           $__internal_19_$__cuda_sm20_rem_s64,@function
        .size           $__internal_19_$__cuda_sm20_rem_s64,(.L_x_110 - $__internal_19_$__cuda_sm20_rem_s64)
$__internal_19_$__cuda_sm20_rem_s64:
        /* <DEDUP_REMOVED lines=77> */
[----:B------:R-:W-:Y:S06]  /*10c0*/  RET.REL.NODEC R4 `(_ZN2at6native16roll_cuda_kernelIlEEvPKT_PS2_llllll) ;  /* 0xffffffec04cc7950 */ /* 0x000fec0003c3ffff */
.L_x_69:
        /* <DEDUP_REMOVED lines=11> */
.L_x_110:


//--------------------- .text._ZN2at6native16roll_cuda_kernelIiEEvPKT_PS2_llllll --------------------------
	.section	.text._ZN2at6native16roll_cuda_kernelIiEEvPKT_PS2_llllll,"ax",@progbits
	.align	128
        .global         _ZN2at6native16roll_cuda_kernelIiEEvPKT_PS2_llllll
        .type           _ZN2at6native16roll_cuda_kernelIiEEvPKT_PS2_llllll,@function
        .size           _ZN2at6native16roll_cuda_kernelIiEEvPKT_PS2_llllll,(.L_x_112 - _ZN2at6native16roll_cuda_kernelIiEEvPKT_PS2_llllll)
        .other          _ZN2at6native16roll_cuda_kernelIiEEvPKT_PS2_llllll,@"STO_CUDA_ENTRY STV_DEFAULT"
_ZN2at6native16roll_cuda_kernelIiEEvPKT_PS2_llllll:
.text._ZN2at6native16roll_cuda_kernelIiEEvPKT_PS2_llllll:
        /* <DEDUP_REMOVED lines=40> */
.L_x_71:
[----:B------:R-:W-:-:S07]  /*0280*/  MOV R0, 0x2a0 ;  /* 0x000002a000007802 */ /* 0x000fce0000000f00 */
[----:B------:R-:W-:Y:S05]  /*0290*/  CALL.REL.NOINC `($__internal_21_$__cuda_sm20_rem_s64) ;  /* 0x0000000800547944 */ /* 0x000fea0003c00000 */
[----:B------:R-:W-:Y:S02]  /*02a0*/  IMAD.MOV.U32 R4, RZ, RZ, R6 ;  /* 0x000000ffff047224 */ /* 0x000fe400078e0006 */
[----:B------:R-:W-:-:S07]  /*02b0*/  IMAD.MOV.U32 R5, RZ, RZ, R7 ;  /* 0x000000ffff057224 */ /* 0x000fce00078e0007 */
.L_x_72:
[----:B------:R-:W-:Y:S05]  /*02c0*/  BSYNC.RECONVERGENT B0 ;  /* 0x0000000000007941 */ /* 0x000fea0003800200 */
.L_x_70:
        /* <DEDUP_REMOVED lines=27> */
.L_x_74:
[----:B------:R-:W-:-:S07]  /*0480*/  MOV R0, 0x4a0 ;  /* 0x000004a000007802 */ /* 0x000fce0000000f00 */
[----:B------:R-:W-:Y:S05]  /*0490*/  CALL.REL.NOINC `($__internal_20_$__cuda_sm20_div_s64) ;  /* 0x0000000000807944 */ /* 0x000fea0003c00000 */
[----:B------:R-:W-:Y:S02]  /*04a0*/  IMAD.MOV.U32 R4, RZ, RZ, R6 ;  /* 0x000000ffff047224 */ /* 0x000fe400078e0006 */
[----:B------:R-:W-:-:S07]  /*04b0*/  IMAD.MOV.U32 R5, RZ, RZ, R7 ;  /* 0x000000ffff057224 */ /* 0x000fce00078e0007 */
.L_x_75:
[----:B------:R-:W-:Y:S05]  /*04c0*/  BSYNC.RECONVERGENT B0 ;  /* 0x0000000000007941 */ /* 0x000fea0003800200 */
.L_x_73:
        /* <DEDUP_REMOVED lines=29> */
        .weak           $__internal_20_$__cuda_sm20_div_s64
        .type           $__internal_20_$__cuda_sm20_div_s64,@function
        .size           $__internal_20_$__cuda_sm20_div_s64,($__internal_21_$__cuda_sm20_rem_s64 - $__internal_20_$__cuda_sm20_div_s64)
$__internal_20_$__cuda_sm20_div_s64:
        /* <DEDUP_REMOVED lines=84> */
[----:B------:R-:W-:Y:S06]  /*0be0*/  RET.REL.NODEC R4 `(_ZN2at6native16roll_cuda_kernelIiEEvPKT_PS2_llllll) ;  /* 0xfffffff404047950 */ /* 0x000fec0003c3ffff */
        .weak           $__internal_21_$__cuda_sm20_rem_s64
        .type           $__internal_21_$__cuda_sm20_rem_s64,@function
        .size           $__internal_21_$__cuda_sm20_rem_s64,(.L_x_112 - $__internal_21_$__cuda_sm20_rem_s64)
$__internal_21_$__cuda_sm20_rem_s64:
        /* <DEDUP_REMOVED lines=77> */
[----:B------:R-:W-:Y:S06]  /*10c0*/  RET.REL.NODEC R4 `(_ZN2at6native16roll_cuda_kernelIiEEvPKT_PS2_llllll) ;  /* 0xffffffec04cc7950 */ /* 0x000fec0003c3ffff */
.L_x_76:
        /* <DEDUP_REMOVED lines=11> */
.L_x_112:


//--------------------- .text._ZN2at6native16roll_cuda_kernelIaEEvPKT_PS2_llllll --------------------------
	.section	.text._ZN2at6native16roll_cuda_kernelIaEEvPKT_PS2_llllll,"ax",@progbits
	.align	128
        .global         _ZN2at6native16roll_cuda_kernelIaEEvPKT_PS2_llllll
        .type           _ZN2at6native16roll_cuda_kernelIaEEvPKT_PS2_llllll,@function
        .size           _ZN2at6native16roll_cuda_kernelIaEEvPKT_PS2_llllll,(.L_x_114 - _ZN2at6native16roll_cuda_kernelIaEEvPKT_PS2_llllll)
        .other          _ZN2at6native16roll_cuda_kernelIaEEvPKT_PS2_llllll,@"STO_CUDA_ENTRY STV_DEFAULT"
_ZN2at6native16roll_cuda_kernelIaEEvPKT_PS2_llllll:
.text._ZN2at6native16roll_cuda_kernelIaEEvPKT_PS2_llllll:
        /* <DEDUP_REMOVED lines=40> */
.L_x_78:
[----:B------:R-:W-:-:S07]  /*0280*/  MOV R0, 0x2a0 ;  /* 0x000002a000007802 */ /* 0x000fce0000000f00 */
[----:B------:R-:W-:Y:S05]  /*0290*/  CALL.REL.NOINC `($__internal_23_$__cuda_sm20_rem_s64) ;  /* 0x00000008004c7944 */ /* 0x000fea0003c00000 */
[----:B------:R-:W-:Y:S02]  /*02a0*/  IMAD.MOV.U32 R4, RZ, RZ, R6 ;  /* 0x000000ffff047224 */ /* 0x000fe400078e0006 */
[----:B------:R-:W-:-:S07]  /*02b0*/  IMAD.MOV.U32 R5, RZ, RZ, R7 ;  /* 0x000000ffff057224 */ /* 0x000fce00078e0007 */
.L_x_79:
[----:B------:R-:W-:Y:S05]  /*02c0*/  BSYNC.RECONVERGENT B0 ;  /* 0x0000000000007941 */ /* 0x000fea0003800200 */
.L_x_77:
        /* <DEDUP_REMOVED lines=27> */
.L_x_81:
[----:B------:R-:W-:-:S07]  /*0480*/  MOV R0, 0x4a0 ;  /* 0x000004a000007802 */ /* 0x000fce0000000f00 */
[----:B------:R-:W-:Y:S05]  /*0490*/  CALL.REL.NOINC `($__internal_22_$__cuda_sm20_div_s64) ;  /* 0x0000000000787944 */ /* 0x000fea0003c00000 */
[----:B------:R-:W-:Y:S02]  /*04a0*/  IMAD.MOV.U32 R4, RZ, RZ, R6 ;  /* 0x000000ffff047224 */ /* 0x000fe400078e0006 */
[----:B------:R-:W-:-:S07]  /*04b0*/  IMAD.MOV.U32 R5, RZ, RZ, R7 ;  /* 0x000000ffff057224 */ /* 0x000fce00078e0007 */
.L_x_82:
[----:B------:R-:W-:Y:S05]  /*04c0*/  BSYNC.RECONVERGENT B0 ;  /* 0x0000000000007941 */ /* 0x000fea0003800200 */
.L_x_80:
        /* <DEDUP_REMOVED lines=27> */
        .weak           $__internal_22_$__cuda_sm20_div_s64
        .type           $__internal_22_$__cuda_sm20_div_s64,@function
        .size           $__internal_22_$__cuda_sm20_div_s64,($__internal_23_$__cuda_sm20_rem_s64 - $__internal_22_$__cuda_sm20_div_s64)
$__internal_22_$__cuda_sm20_div_s64:
        /* <DEDUP_REMOVED lines=84> */
[----:B------:R-:W-:Y:S06]  /*0bc0*/  RET.REL.NODEC R4 `(_ZN2at6native16roll_cuda_kernelIaEEvPKT_PS2_llllll) ;  /* 0xfffffff4040c7950 */ /* 0x000fec0003c3ffff */
        .weak           $__internal_23_$__cuda_sm20_rem_s64
        .type           $__internal_23_$__cuda_sm20_rem_s64,@function
        .size           $__internal_23_$__cuda_sm20_rem_s64,(.L_x_114 - $__internal_23_$__cuda_sm20_rem_s64)
$__internal_23_$__cuda_sm20_rem_s64:
        /* <DEDUP_REMOVED lines=77> */
[----:B------:R-:W-:Y:S06]  /*10a0*/  RET.REL.NODEC R4 `(_ZN2at6native16roll_cuda_kernelIaEEvPKT_PS2_llllll) ;  /* 0xffffffec04d47950 */ /* 0x000fec0003c3ffff */
.L_x_83:
        /* <DEDUP_REMOVED lines=13> */
.L_x_114:


//--------------------- .text._ZN2at6native16roll_cuda_kernelIhEEvPKT_PS2_llllll --------------------------
	.section	.text._ZN2at6native16roll_cuda_kernelIhEEvPKT_PS2_llllll,"ax",@progbits
	.align	128
        .global         _ZN2at6native16roll_cuda_kernelIhEEvPKT_PS2_llllll
        .type           _ZN2at6native16roll_cuda_kernelIhEEvPKT_PS2_llllll,@function
        .size           _ZN2at6native16roll_cuda_kernelIhEEvPKT_PS2_llllll,(.L_x_116 - _ZN2at6native16roll_cuda_kernelIhEEvPKT_PS2_llllll)
        .other          _ZN2at6native16roll_cuda_kernelIhEEvPKT_PS2_llllll,@"STO_CUDA_ENTRY STV_DEFAULT"
_ZN2at6native16roll_cuda_kernelIhEEvPKT_PS2_llllll:
.text._ZN2at6native16roll_cuda_kernelIhEEvPKT_PS2_llllll:
        /* <DEDUP_REMOVED lines=40> */
.L_x_85:
[----:B------:R-:W-:-:S07]  /*0280*/  MOV R0, 0x2a0 ;  /* 0x000002a000007802 */ /* 0x000fce0000000f00 */
[----:B------:R-:W-:Y:S05]  /*0290*/  CALL.REL.NOINC `($__internal_25_$__cuda_sm20_rem_s64) ;  /* 0x00000008004c7944 */ /* 0x000fea0003c00000 */
[----:B------:R-:W-:Y:S02]  /*02a0*/  IMAD.MOV.U32 R4, RZ, RZ, R6 ;  /* 0x000000ffff047224 */ /* 0x000fe400078e0006 */
[----:B------:R-:W-:-:S07]  /*02b0*/  IMAD.MOV.U32 R5, RZ, RZ, R7 ;  /* 0x000000ffff057224 */ /* 0x000fce00078e0007 */
.L_x_86:
[----:B------:R-:W-:Y:S05]  /*02c0*/  BSYNC.RECONVERGENT B0 ;  /* 0x0000000000007941 */ /* 0x000fea0003800200 */
.L_x_84:
        /* <DEDUP_REMOVED lines=27> */
.L_x_88:
[----:B------:R-:W-:-:S07]  /*0480*/  MOV R0, 0x4a0 ;  /* 0x000004a000007802 */ /* 0x000fce0000000f00 */
[----:B------:R-:W-:Y:S05]  /*0490*/  CALL.REL.NOINC `($__internal_24_$__cuda_sm20_div_s64) ;  /* 0x0000000000787944 */ /* 0x000fea0003c00000 */
[----:B------:R-:W-:Y:S02]  /*04a0*/  IMAD.MOV.U32 R4, RZ, RZ, R6 ;  /* 0x000000ffff047224 */ /* 0x000fe400078e0006 */
[----:B------:R-:W-:-:S07]  /*04b0*/  IMAD.MOV.U32 R5, RZ, RZ, R7 ;  /* 0x000000ffff057224 */ /* 0x000fce00078e0007 */
.L_x_89:
[----:B------:R-:W-:Y:S05]  /*04c0*/  BSYNC.RECONVERGENT B0 ;  /* 0x0000000000007941 */ /* 0x000fea0003800200 */
.L_x_87:
        /* <DEDUP_REMOVED lines=27> */
        .weak           $__internal_24_$__cuda_sm20_div_s64
        .type           $__internal_24_$__cuda_sm20_div_s64,@function
        .size           $__internal_24_$__cuda_sm20_div_s64,($__internal_25_$__cuda_sm20_rem_s64 - $__internal_24_$__cuda_sm20_div_s64)
$__internal_24_$__cuda_sm20_div_s64:
        /* <DEDUP_REMOVED lines=84> */
[----:B------:R-:W-:Y:S06]  /*0bc0*/  RET.REL.NODEC R4 `(_ZN2at6native16roll_cuda_kernelIhEEvPKT_PS2_llllll) ;  /* 0xfffffff4040c7950 */ /* 0x000fec0003c3ffff */
        .weak           $__internal_25_$__cuda_sm20_rem_s64
        .type           $__internal_25_$__cuda_sm20_rem_s64,@function
        .size           $__internal_25_$__cuda_sm20_rem_s64,(.L_x_116 - $__internal_25_$__cuda_sm20_rem_s64)
$__internal_25_$__cuda_sm20_rem_s64:
        /* <DEDUP_REMOVED lines=77> */
[----:B------:R-:W-:Y:S06]  /*10a0*/  RET.REL.NODEC R4 `(_ZN2at6native16roll_cuda_kernelIhEEvPKT_PS2_llllll) ;  /* 0xffffffec04d47950 */ /* 0x000fec0003c3ffff */
.L_x_90:
        /* <DEDUP_REMOVED lines=13> */
.L_x_116:


//--------------------- .nv.shared.reserved.0     --------------------------
	.section	.nv.shared.reserved.0,"aw",@nobits
	.weak		__nv_reservedSMEM_offset_0_alias
	.size		__nv_reservedSMEM_offset_0_alias, 0, 64
	.other		__nv_reservedSMEM_offset_0_alias,@"STO_CUDA_RESERVED_SHARED STV_DEFAULT"
__nv_reservedSMEM_offset_0_alias:
	.zero		0
	.zero		64


//--------------------- .nv.global                --------------------------
	.section	.nv.global,"aw",@nobits
.nv.global:
	.type		_ZN55_INTERNAL_693d5a22_24_TensorTransformations_cu_fbdaa4d34cuda3std3__48in_placeE,@object
	.size		_ZN55_INTERNAL_693d5a22_24_TensorTransformations_cu_fbdaa4d34cuda3std3__48in_placeE,(_ZN55_INTERNAL_693d5a22_24_TensorTransformations_cu_fbdaa4d34cuda3std6ranges3__45__cpo8distanceE - _ZN55_INTERNAL_693d5a22_24_TensorTransformations_cu_fbdaa4d34cuda3std3__48in_placeE)
_ZN55_INTERNAL_693d5a22_24_TensorTransformations_cu_fbdaa4d34cuda3std3__48in_placeE:
	.zero		1
	.type		_ZN55_INTERNAL_693d5a22_24_TensorTransformations_cu_fbdaa4d34cuda3std6ranges3__45__cpo8distanceE,@object
	.size		_ZN55_INTERNAL_693d5a22_24_TensorTransformations_cu_fbdaa4d34cuda3std6ranges3__45__cpo8distanceE,(_ZN55_INTERNAL_693d5a22_24_TensorTransformations_cu_fbdaa4d34cuda3std3__45__cpo6cbeginE - _ZN55_INTERNAL_693d5a22_24_TensorTransformations_cu_fbdaa4d34cuda3std6ranges3__45__cpo8distanceE)
_ZN55_INTERNAL_693d5a22_24_TensorTransformations_cu_fbdaa4d34cuda3std6ranges3__45__cpo8distanceE:
	.zero		1
	.type		_ZN55_INTERNAL_693d5a22_24_TensorTransformations_cu_fbdaa4d34cuda3std3__45__cpo6cbeginE,@object
	.size		_ZN55_INTERNAL_693d5a22_24_TensorTransformations_cu_fbdaa4d34cuda3std3__45__cpo6cbeginE,(_ZN55_INTERNAL_693d5a22_24_TensorTransformations_cu_fbdaa4d34cuda3std6ranges3__45__cpo7advanceE - _ZN55_INTERNAL_693d5a22_24_TensorTransformations_cu_fbdaa4d34cuda3std3__45__cpo6cbeginE)
_ZN55_INTERNAL_693d5a22_24_TensorTransformations_cu_fbdaa4d34cuda3std3__45__cpo6cbeginE:
	.zero		1
	.type		_ZN55_INTERNAL_693d5a22_24_TensorTransformations_cu_fbdaa4d34cuda3std6ranges3__45__cpo7advanceE,@object
	.size		_ZN55_INTERNAL_693d5a22_24_TensorTransformations_cu_fbdaa4d34cuda3std6ranges3__45__cpo7advanceE,(_ZN55_INTERNAL_693d5a22_24_TensorTransformations_cu_fbdaa4d34cuda3std3__45__cpo7crbeginE - _ZN55_INTERNAL_693d5a22_24_TensorTransformations_cu_fbdaa4d34cuda3std6ranges3__45__cpo7advanceE)
_ZN55_INTERNAL_693d5a22_24_TensorTransformations_cu_fbdaa4d34cuda3std6ranges3__45__cpo7advanceE:
	.zero		1
	.type		_ZN55_INTERNAL_693d5a22_24_TensorTransformations_cu_fbdaa4d34cuda3std3__45__cpo7crbeginE,@object
	.size		_ZN55_INTERNAL_693d5a22_24_TensorTransformations_cu_fbdaa4d34cuda3std3__45__cpo7crbeginE,(_ZN55_INTERNAL_693d5a22_24_TensorTransformations_cu_fbdaa4d34cuda3std6ranges3__45__cpo4dataE - _ZN55_INTERNAL_693d5a22_24_TensorTransformations_cu_fbdaa4d34cuda3std3__45__cpo7crbeginE)
_ZN55_INTERNAL_693d5a22_24_TensorTransformations_cu_fbdaa4d34cuda3std3__45__cpo7crbeginE:
	.zero		1
	.type		_ZN55_INTERNAL_693d5a22_24_TensorTransformations_cu_fbdaa4d34cuda3std6ranges3__45__cpo4dataE,@object
	.size		_ZN55_INTERNAL_693d5a22_24_TensorTransformations_cu_fbdaa4d34cuda3std6ranges3__45__cpo4dataE,(_ZN55_INTERNAL_693d5a22_24_TensorTransformations_cu_fbdaa4d34cuda3std6ranges3__45__cpo5beginE - _ZN55_INTERNAL_693d5a22_24_TensorTransformations_cu_fbdaa4d34cuda3std6ranges3__45__cpo4dataE)
_ZN55_INTERNAL_693d5a22_24_TensorTransformations_cu_fbdaa4d34cuda3std6ranges3__45__cpo4dataE:
	.zero		1
	.type		_ZN55_INTERNAL_693d5a22_24_TensorTransformations_cu_fbdaa4d34cuda3std6ranges3__45__cpo5beginE,@object
	.size		_ZN55_INTERNAL_693d5a22_24_TensorTransformations_cu_fbdaa4d34cuda3std6ranges3__45__cpo5beginE,(_ZN55_INTERNAL_693d5a22_24_TensorTransformations_cu_fbdaa4d34cuda3std3__457_GLOBAL__N__693d5a22_24_TensorTransformations_cu_fbdaa4d36ignoreE - _ZN55_INTERNAL_693d5a22_24_TensorTransformations_cu_fbdaa4d34cuda3std6ranges3__45__cpo5beginE)
_ZN55_INTERNAL_693d5a22_24_TensorTransformations_cu_fbdaa4d34cuda3std6ranges3__45__cpo5beginE:
	.zero		1
	.type		_ZN55_INTERNAL_693d5a22_24_TensorTransformations_cu_fbdaa4d34cuda3std3__457_GLOBAL__N__693d5a22_24_TensorTransformations_cu_fbdaa4d36ignoreE,@object
	.size		_ZN55_INTERNAL_693d5a22_24_TensorTransformations_cu_fbdaa4d34cuda3std3__457_GLOBAL__N__693d5a22_24_TensorTransformations_cu_fbdaa4d36ignoreE,(_ZN55_INTERNAL_693d5a22_24_TensorTransformations_cu_fbdaa4d34cuda3std6ranges3__45__cpo4sizeE - _ZN55_INTERNAL_693d5a22_24_TensorTransformations_cu_fbdaa4d34cuda3std3__457_GLOBAL__N__693d5a22_24_TensorTransformations_cu_fbdaa4d36ignoreE)
_ZN55_INTERNAL_693d5a22_24_TensorTransformations_cu_fbdaa4d34cuda3std3__457_GLOBAL__N__693d5a22_24_TensorTransformations_cu_fbdaa4d36ignoreE:
	.zero		1
	.type		_ZN55_INTERNAL_693d5a22_24_TensorTransformations_cu_fbdaa4d34cuda3std6ranges3__45__cpo4sizeE,@object
	.size		_ZN55_INTERNAL_693d5a22_24_TensorTransformations_cu_fbdaa4d34cuda3std6ranges3__45__cpo4sizeE,(_ZN55_INTERNAL_693d5a22_24_TensorTransformations_cu_fbdaa4d34cuda3std3__45__cpo5beginE - _ZN55_INTERNAL_693d5a22_24_TensorTransformations_cu_fbdaa4d34cuda3std6ranges3__45__cpo4sizeE)
_ZN55_INTERNAL_693d5a22_24_TensorTransformations_cu_fbdaa4d34cuda3std6ranges3__45__cpo4sizeE:
	.zero		1
	.type		_ZN55_INTERNAL_693d5a22_24_TensorTransformations_cu_fbdaa4d34cuda3std3__45__cpo5beginE,@object
	.size		_ZN55_INTERNAL_693d5a22_24_TensorTransformations_cu_fbdaa4d34cuda3std3__45__cpo5beginE,(_ZN55_INTERNAL_693d5a22_24_TensorTransformations_cu_fbdaa4d34cuda3std6ranges3__45__cpo6cbeginE - _ZN55_INTERNAL_693d5a22_24_TensorTransformations_cu_fbdaa4d34cuda3std3__45__cpo5beginE)
_ZN55_INTERNAL_693d5a22_24_TensorTransformations_cu_fbdaa4d34cuda3std3__45__cpo5beginE:
	.zero		1
	.type		_ZN55_INTERNAL_693d5a22_24_TensorTransformations_cu_fbdaa4d34cuda3std6ranges3__45__cpo6cbeginE,@object
	.size		_ZN55_INTERNAL_693d5a22_24_TensorTransformations_cu_fbdaa4d34cuda3std6ranges3__45__cpo6cbeginE,(_ZN55_INTERNAL_693d5a22_24_TensorTransformations_cu_fbdaa4d34cuda3std3__45__cpo6rbeginE - _ZN55_INTERNAL_693d5a22_24_TensorTransformations_cu_fbdaa4d34cuda3std6ranges3__45__cpo6cbeginE)
_ZN55_INTERNAL_693d5a22_24_TensorTransformations_cu_fbdaa4d34cuda3std6ranges3__45__cpo6cbeginE:
	.zero		1
	.type		_ZN55_INTERNAL_693d5a22_24_TensorTransformations_cu_fbdaa4d34cuda3std3__45__cpo6rbeginE,@object
	.size		_ZN55_INTERNAL_693d5a22_24_TensorTransformations_cu_fbdaa4d34cuda3std3__45__cpo6rbeginE,(_ZN55_INTERNAL_693d5a22_24_TensorTransformations_cu_fbdaa4d34cuda3std6ranges3__45__cpo4nextE - _ZN55_INTERNAL_693d5a22_24_TensorTransformations_cu_fbdaa4d34cuda3std3__45__cpo6rbeginE)
_ZN55_INTERNAL_693d5a22_24_TensorTransformations_cu_fbdaa4d34cuda3std3__45__cpo6rbeginE:
	.zero		1
	.type		_ZN55_INTERNAL_693d5a22_24_TensorTransformations_cu_fbdaa4d34cuda3std6ranges3__45__cpo4nextE,@object
	.size		_ZN55_INTERNAL_693d5a22_24_TensorTransformations_cu_fbdaa4d34cuda3std6ranges3__45__cpo4nextE,(_ZN55_INTERNAL_693d5a22_24_TensorTransformations_cu_fbdaa4d34cuda3std6ranges3__45__cpo4swapE - _ZN55_INTERNAL_693d5a22_24_TensorTransformations_cu_fbdaa4d34cuda3std6ranges3__45__cpo4nextE)
_ZN55_INTERNAL_693d5a22_24_TensorTransformations_cu_fbdaa4d34cuda3std6ranges3__45__cpo4nextE:
	.zero		1
	.type		_ZN55_INTERNAL_693d5a22_24_TensorTransformations_cu_fbdaa4d34cuda3std6ranges3__45__cpo4swapE,@object
	.size		_ZN55_INTERNAL_693d5a22_24_TensorTransformations_cu_fbdaa4d34cuda3std6ranges3__45__cpo4swapE,(_ZN55_INTERNAL_693d5a22_24_TensorTransformations_cu_fbdaa4d34cuda3std3__420unreachable_sentinelE - _ZN55_INTERNAL_693d5a22_24_TensorTransformations_cu_fbdaa4d34cuda3std6ranges3__45__cpo4swapE)
_ZN55_INTERNAL_693d5a22_24_TensorTransformations_cu_fbdaa4d34cuda3std6ranges3__45__cpo4swapE:
	.zero		1
	.type		_ZN55_INTERNAL_693d5a22_24_TensorTransformations_cu_fbdaa4d34cuda3std3__420unreachable_sentinelE,@object
	.size		_ZN55_INTERNAL_693d5a22_24_TensorTransformations_cu_fbdaa4d34cuda3std3__420unreachable_sentinelE,(_ZN55_INTERNAL_693d5a22_24_TensorTransformations_cu_fbdaa4d36thrust24THRUST_300001_SM_1000_NS6system6detail10sequential3seqE - _ZN55_INTERNAL_693d5a22_24_TensorTransformations_cu_fbdaa4d34cuda3std3__420unreachable_sentinelE)
_ZN55_INTERNAL_693d5a22_24_TensorTransformations_cu_fbdaa4d34cuda3std3__420unreachable_sentinelE:
	.zero		1
	.type		_ZN55_INTERNAL_693d5a22_24_TensorTransformations_cu_fbdaa4d36thrust24THRUST_300001_SM_1000_NS6system6detail10sequential3seqE,@object
	.size		_ZN55_INTERNAL_693d5a22_24_TensorTransformations_cu_fbdaa4d36thrust24THRUST_300001_SM_1000_NS6system6detail10sequential3seqE,(_ZN55_INTERNAL_693d5a22_24_TensorTransformations_cu_fbdaa4d34cuda3std3__45__cpo4cendE - _ZN55_INTERNAL_693d5a22_24_TensorTransformations_cu_fbdaa4d36thrust24THRUST_300001_SM_1000_NS6system6detail10sequential3seqE)
_ZN55_INTERNAL_693d5a22_24_TensorTransformations_cu_fbdaa4d36thrust24THRUST_300001_SM_1000_NS6system6detail10sequential3seqE:
	.zero		1
	.type		_ZN55_INTERNAL_693d5a22_24_TensorTransformations_cu_fbdaa4d34cuda3std3__45__cpo4cendE,@object
	.size		_ZN55_INTERNAL_693d5a22_24_TensorTransformations_cu_fbdaa4d34cuda3std3__45__cpo4cendE,(_ZN55_INTERNAL_693d5a22_24_TensorTransformations_cu_fbdaa4d34cuda3std6ranges3__45__cpo9iter_swapE - _ZN55_INTERNAL_693d5a22_24_TensorTransformations_cu_fbdaa4d34cuda3std3__45__cpo4cendE)
_ZN55_INTERNAL_693d5a22_24_TensorTransformations_cu_fbdaa4d34cuda3std3__45__cpo4cendE:
	.zero		1
	.type		_ZN55_INTERNAL_693d5a22_24_TensorTransformations_cu_fbdaa4d34cuda3std6ranges3__45__cpo9iter_swapE,@object
	.size		_ZN55_INTERNAL_693d5a22_24_TensorTransformations_cu_fbdaa4d34cuda3std6ranges3__45__cpo9iter_swapE,(_ZN55_INTERNAL_693d5a22_24_TensorTransformations_cu_fbdaa4d34cuda3std3__45__cpo5crendE - _ZN55_INTERNAL_693d5a22_24_TensorTransformations_cu_fbdaa4d34cuda3std6ranges3__45__cpo9iter_swapE)
_ZN55_INTERNAL_693d5a22_24_TensorTransformations_cu_fbdaa4d34cuda3std6ranges3__45__cpo9iter_swapE:
	.zero		1
	.type		_ZN55_INTERNAL_693d5a22_24_TensorTransformations_cu_fbdaa4d34cuda3std3__45__cpo5crendE,@object
	.size		_ZN55_INTERNAL_693d5a22_24_TensorTransformations_cu_fbdaa4d34cuda3std3__45__cpo5crendE,(_ZN55_INTERNAL_693d5a22_24_TensorTransformations_cu_fbdaa4d34cuda3std6ranges3__45__cpo5cdataE - _ZN55_INTERNAL_693d5a22_24_TensorTransformations_cu_fbdaa4d34cuda3std3__45__cpo5crendE)
_ZN55_INTERNAL_693d5a22_24_TensorTransformations_cu_fbdaa4d34cuda3std3__45__cpo5crendE:
	.zero		1
	.type		_ZN55_INTERNAL_693d5a22_24_TensorTransformations_cu_fbdaa4d34cuda3std6ranges3__45__cpo5cdataE,@object
	.size		_ZN55_INTERNAL_693d5a22_24_TensorTransformations_cu_fbdaa4d34cuda3std6ranges3__45__cpo5cdataE,(_ZN55_INTERNAL_693d5a22_24_TensorTransformations_cu_fbdaa4d34cuda3std6ranges3__45__cpo3endE - _ZN55_INTERNAL_693d5a22_24_TensorTransformations_cu_fbdaa4d34cuda3std6ranges3__45__cpo5cdataE)
_ZN55_INTERNAL_693d5a22_24_TensorTransformations_cu_fbdaa4d34cuda3std6ranges3__45__cpo5cdataE:
	.zero		1
	.type		_ZN55_INTERNAL_693d5a22_24_TensorTransformations_cu_fbdaa4d34cuda3std6ranges3__45__cpo3endE,@object
	.size		_ZN55_INTERNAL_693d5a22_24_TensorTransformations_cu_fbdaa4d34cuda3std6ranges3__45__cpo3endE,(_ZN55_INTERNAL_693d5a22_24_TensorTransformations_cu_fbdaa4d34cuda3std3__419piecewise_constructE - _ZN55_INTERNAL_693d5a22_24_TensorTransformations_cu_fbdaa4d34cuda3std6ranges3__45__cpo3endE)
_ZN55_INTERNAL_693d5a22_24_TensorTransformations_cu_fbdaa4d34cuda3std6ranges3__45__cpo3endE:
	.zero		1
	.type		_ZN55_INTERNAL_693d5a22_24_TensorTransformations_cu_fbdaa4d34cuda3std3__419piecewise_constructE,@object
	.size		_ZN55_INTERNAL_693d5a22_24_TensorTransformations_cu_fbdaa4d34cuda3std3__419piecewise_constructE,(_ZN55_INTERNAL_693d5a22_24_TensorTransformations_cu_fbdaa4d34cuda3std6ranges3__45__cpo5ssizeE - _ZN55_INTERNAL_693d5a22_24_TensorTransformations_cu_fbdaa4d34cuda3std3__419piecewise_constructE)
_ZN55_INTERNAL_693d5a22_24_TensorTransformations_cu_fbdaa4d34cuda3std3__419piecewise_constructE:
	.zero		1
	.type		_ZN55_INTERNAL_693d5a22_24_TensorTransformations_cu_fbdaa4d34cuda3std6ranges3__45__cpo5ssizeE,@object
	.size		_ZN55_INTERNAL_693d5a22_24_TensorTransformations_cu_fbdaa4d34cuda3std6ranges3__45__cpo5ssizeE,(_ZN55_INTERNAL_693d5a22_24_TensorTransformations_cu_fbdaa4d34cuda3std3__45__cpo3endE - _ZN55_INTERNAL_693d5a22_24_TensorTransformations_cu_fbdaa4d34cuda3std6ranges3__45__cpo5ssizeE)
_ZN55_INTERNAL_693d5a22_24_TensorTransformations_cu_fbdaa4d34cuda3std6ranges3__45__cpo5ssizeE:
	.zero		1
	.type		_ZN55_INTERNAL_693d5a22_24_TensorTransformations_cu_fbdaa4d34cuda3std3__45__cpo3endE,@object
	.size		_ZN55_INTERNAL_693d5a22_24_TensorTransformations_cu_fbdaa4d34cuda3std3__45__cpo3endE,(_ZN55_INTERNAL_693d5a22_24_TensorTransformations_cu_fbdaa4d34cuda3std6ranges3__45__cpo4cendE - _ZN55_INTERNAL_693d5a22_24_TensorTransformations_cu_fbdaa4d34cuda3std3__45__cpo3endE)
_ZN55_INTERNAL_693d5a22_24_TensorTransformations_cu_fbdaa4d34cuda3std3__45__cpo3endE:
	.zero		1
	.type		_ZN55_INTERNAL_693d5a22_24_TensorTransformations_cu_fbdaa4d34cuda3std6ranges3__45__cpo4cendE,@object
	.size		_ZN55_INTERNAL_693d5a22_24_TensorTransformations_cu_fbdaa4d34cuda3std6ranges3__45__cpo4cendE,(_ZN55_INTERNAL_693d5a22_24_TensorTransformations_cu_fbdaa4d34cuda3std3__45__cpo4rendE - _ZN55_INTERNAL_693d5a22_24_TensorTransformations_cu_fbdaa4d34cuda3std6ranges3__45__cpo4cendE)
_ZN55_INTERNAL_693d5a22_24_TensorTransformations_cu_fbdaa4d34cuda3std6ranges3__45__cpo4cendE:
	.zero		1
	.type		_ZN55_INTERNAL_693d5a22_24_TensorTransformations_cu_fbdaa4d34cuda3std3__45__cpo4rendE,@object
	.size		_ZN55_INTERNAL_693d5a22_24_TensorTransformations_cu_fbdaa4d34cuda3std3__45__cpo4rendE,(_ZN55_INTERNAL_693d5a22_24_TensorTransformations_cu_fbdaa4d34cuda3std6ranges3__45__cpo4prevE - _ZN55_INTERNAL_693d5a22_24_TensorTransformations_cu_fbdaa4d34cuda3std3__45__cpo4rendE)
_ZN55_INTERNAL_693d5a22_24_TensorTransformations_cu_fbdaa4d34cuda3std3__45__cpo4rendE:
	.zero		1
	.type		_ZN55_INTERNAL_693d5a22_24_TensorTransformations_cu_fbdaa4d34cuda3std6ranges3__45__cpo4prevE,@object
	.size		_ZN55_INTERNAL_693d5a22_24_TensorTransformations_cu_fbdaa4d34cuda3std6ranges3__45__cpo4prevE,(_ZN55_INTERNAL_693d5a22_24_TensorTransformations_cu_fbdaa4d34cuda3std6ranges3__45__cpo9iter_moveE - _ZN55_INTERNAL_693d5a22_24_TensorTransformations_cu_fbdaa4d34cuda3std6ranges3__45__cpo4prevE)
_ZN55_INTERNAL_693d5a22_24_TensorTransformations_cu_fbdaa4d34cuda3std6ranges3__45__cpo4prevE:
	.zero		1
	.type		_ZN55_INTERNAL_693d5a22_24_TensorTransformations_cu_fbdaa4d34cuda3std6ranges3__45__cpo9iter_moveE,@object
	.size		_ZN55_INTERNAL_693d5a22_24_TensorTransformations_cu_fbdaa4d34cuda3std6ranges3__45__cpo9iter_moveE,(.L_13 - _ZN55_INTERNAL_693d5a22_24_TensorTransformations_cu_fbdaa4d34cuda3std6ranges3__45__cpo9iter_moveE)
_ZN55_INTERNAL_693d5a22_24_TensorTransformations_cu_fbdaa4d34cuda3std6ranges3__45__cpo9iter_moveE:
	.zero		1
.L_13:


//--------------------- .nv.constant0._ZN2at6native16roll_cuda_kernelIN3c107complexINS2_4HalfEEEEEvPKT_PS6_llllll --------------------------
	.section	.nv.constant0._ZN2at6native16roll_cuda_kernelIN3c107complexINS2_4HalfEEEEEvPKT_PS6_llllll,"a",@progbits
	.sectionflags	@""
	.align	4
.nv.constant0._ZN2at6native16roll_cuda_kernelIN3c107complexINS2_4HalfEEEEEvPKT_PS6_llllll:
	.zero		960


//--------------------- .nv.constant0._ZN2at6native16roll_cuda_kernelIN3c108BFloat16EEEvPKT_PS4_llllll --------------------------
	.section	.nv.constant0._ZN2at6native16roll_cuda_kernelIN3c108BFloat16EEEvPKT_PS4_llllll,"a",@progbits
	.sectionflags	@""
	.align	4
.nv.constant0._ZN2at6native16roll_cuda_kernelIN3c108BFloat16EEEvPKT_PS4_llllll:
	.zero		960


//--------------------- .nv.constant0._ZN2at6native16roll_cuda_kernelIbEEvPKT_PS2_llllll --------------------------
	.section	.nv.constant0._ZN2at6native16roll_cuda_kernelIbEEvPKT_PS2_llllll,"a",@progbits
	.sectionflags	@""
	.align	4
.nv.constant0._ZN2at6native16roll_cuda_kernelIbEEvPKT_PS2_llllll:
	.zero		960


//--------------------- .nv.constant0._ZN2at6native16roll_cuda_kernelIN3c104HalfEEEvPKT_PS4_llllll --------------------------
	.section	.nv.constant0._ZN2at6native16roll_cuda_kernelIN3c104HalfEEEvPKT_PS4_llllll,"a",@progbits
	.sectionflags	@""
	.align	4
.nv.constant0._ZN2at6native16roll_cuda_kernelIN3c104HalfEEEvPKT_PS4_llllll:
	.zero		960


//--------------------- .nv.constant0._ZN2at6native16roll_cuda_kernelIN3c107complexIfEEEEvPKT_PS5_llllll --------------------------
	.section	.nv.constant0._ZN2at6native16roll_cuda_kernelIN3c107complexIfEEEEvPKT_PS5_llllll,"a",@progbits
	.sectionflags	@""
	.align	4
.nv.constant0._ZN2at6native16roll_cuda_kernelIN3c107complexIfEEEEvPKT_PS5_llllll:
	.zero		960


//--------------------- .nv.constant0._ZN2at6native16roll_cuda_kernelIN3c107complexIdEEEEvPKT_PS5_llllll --------------------------
	.section	.nv.constant0._ZN2at6native16roll_cuda_kernelIN3c107complexIdEEEEvPKT_PS5_llllll,"a",@progbits
	.sectionflags	@""
	.align	4
.nv.constant0._ZN2at6native16roll_cuda_kernelIN3c107complexIdEEEEvPKT_PS5_llllll:
	.zero		960


//--------------------- .nv.constant0._ZN2at6native16roll_cuda_kernelIfEEvPKT_PS2_llllll --------------------------
	.section	.nv.constant0._ZN2at6native16roll_cuda_kernelIfEEvPKT_PS2_llllll,"a",@progbits
	.sectionflags	@""
	.align	4
.nv.constant0._ZN2at6native16roll_cuda_kernelIfEEvPKT_PS2_llllll:
	.zero		960


//--------------------- .nv.constant0._ZN2at6native16roll_cuda_kernelIdEEvPKT_PS2_llllll --------------------------
	.section	.nv.constant0._ZN2at6native16roll_cuda_kernelIdEEvPKT_PS2_llllll,"a",@progbits
	.sectionflags	@""
	.align	4
.nv.constant0._ZN2at6native16roll_cuda_kernelIdEEvPKT_PS2_llllll:
	.zero		960


//--------------------- .nv.constant0._ZN2at6native16roll_cuda_kernelIsEEvPKT_PS2_llllll --------------------------
	.section	.nv.constant0._ZN2at6native16roll_cuda_kernelIsEEvPKT_PS2_llllll,"a",@progbits
	.sectionflags	@""
	.align	4
.nv.constant0._ZN2at6native16roll_cuda_kernelIsEEvPKT_PS2_llllll:
	.zero		960


//--------------------- .nv.constant0._ZN2at6native16roll_cuda_kernelIlEEvPKT_PS2_llllll --------------------------
	.section	.nv.constant0._ZN2at6native16roll_cuda_kernelIlEEvPKT_PS2_llllll,"a",@progbits
	.sectionflags	@""
	.align	4
.nv.constant0._ZN2at6native16roll_cuda_kernelIlEEvPKT_PS2_llllll:
	.zero		960


//--------------------- .nv.constant0._ZN2at6native16roll_cuda_kernelIiEEvPKT_PS2_llllll --------------------------
	.section	.nv.constant0._ZN2at6native16roll_cuda_kernelIiEEvPKT_PS2_llllll,"a",@progbits
	.sectionflags	@""
	.align	4
.nv.constant0._ZN2at6native16roll_cuda_kernelIiEEvPKT_PS2_llllll:
	.zero		960


//--------------------- .nv.constant0._ZN2at6native16roll_cuda_kernelIaEEvPKT_PS2_llllll --------------------------
	.section	.nv.constant0._ZN2at6native16roll_cuda_kernelIaEEvPKT_PS2_llllll,"a",@progbits
	.sectionflags	@""
	.align	4
.nv.constant0._ZN2at6native16roll_cuda_kernelIaEEvPKT_PS2_llllll:
	.zero		960


//--------------------- .nv.constant0._ZN2at6native16roll_cuda_kernelIhEEvPKT_PS2_llllll --------------------------
	.section	.nv.constant0._ZN2at6native16roll_cuda_kernelIhEEvPKT_PS2_llllll,"a",@progbits
	.sectionflags	@""
	.align	4
.nv.constant0._ZN2at6native16roll_cuda_kernelIhEEvPKT_PS2_llllll:
	.zero		960


//--------------------- SYMBOLS --------------------------

	.type		.nv.reservedSmem.offset0,@object
	.size		.nv.reservedSmem.offset0,0x4
